def gluon_tcgen05(
    a_ptr,
    b_ptr,
    c_ptr,
    M,
    N,
    K,
    stride_am,
    stride_bk,
    stride_cm,
    BLOCK_M: gl.constexpr,
    BLOCK_N: gl.constexpr,
    BLOCK_K: gl.constexpr,
    DTYPE: gl.constexpr,
    A_LAYOUT: gl.constexpr,
    B_LAYOUT: gl.constexpr,
    C_LAYOUT: gl.constexpr,
    B_SHAPE: gl.constexpr,
    TMEM_LAYOUT: gl.constexpr,
    TMEM_REG: gl.constexpr,
    TRANS_B: gl.constexpr,
    NUM_BUFFERS: gl.constexpr,
):
    a_desc = tma.make_tensor_descriptor(
        a_ptr, [M, K], [stride_am, 1], [BLOCK_M, BLOCK_K], A_LAYOUT
    )
    b_desc = tma.make_tensor_descriptor(
        b_ptr,
        [N, K] if TRANS_B else [K, N],
        [stride_bk, 1],
        B_SHAPE,
        B_LAYOUT,
    )
    c_desc = tma.make_tensor_descriptor(
        c_ptr, [M, N], [stride_cm, 1], [BLOCK_M, BLOCK_N], C_LAYOUT
    )

    a_bufs = gl.allocate_shared_memory(
        DTYPE, [NUM_BUFFERS, BLOCK_M, BLOCK_K], A_LAYOUT
    )
    b_bufs = gl.allocate_shared_memory(DTYPE, [NUM_BUFFERS] + B_SHAPE, B_LAYOUT)

    pid_m = gl.program_id(0)
    pid_n = gl.program_id(1)
    off_m = pid_m * BLOCK_M
    off_n = pid_n * BLOCK_N

    tma_bars = gl.allocate_shared_memory(
        gl.int64, [NUM_BUFFERS, 1], mbarrier.MBarrierLayout()
    )
    mma_bars = gl.allocate_shared_memory(
        gl.int64, [NUM_BUFFERS, 1], mbarrier.MBarrierLayout()
    )
    for i in gl.static_range(NUM_BUFFERS):
        mbarrier.init(tma_bars.index(i), count=1)
        mbarrier.init(mma_bars.index(i), count=1)

    acc_tmem = allocate_tensor_memory(gl.float32, [BLOCK_M, BLOCK_N], TMEM_LAYOUT)
    idx = 0
    phase = 0
    use_acc = False
    for k in range(0, K, BLOCK_K):
        a = a_bufs.index(idx)
        b = b_bufs.index(idx)
        tma_bar = tma_bars.index(idx)
        mma_bar = mma_bars.index(idx)
        mbarrier.expect(
            tma_bar, a_desc.block_type.nbytes + b_desc.block_type.nbytes
        )
        tma.async_copy_global_to_shared(a_desc, [off_m, k], tma_bar, a)
        tma.async_copy_global_to_shared(
            b_desc, [off_n, k] if TRANS_B else [k, off_n], tma_bar, b
        )
        mbarrier.wait(tma_bar, phase=phase)

        if TRANS_B:
            b = b.permute((1, 0))
        tcgen05_mma(a, b, acc_tmem, use_acc=use_acc)
        tcgen05_commit(mma_bar)
        mbarrier.wait(mma_bar, phase=phase)
        use_acc = True

        idx += 1
        if idx == NUM_BUFFERS:
            idx = 0
            phase ^= 1

    for i in gl.static_range(NUM_BUFFERS):
        mbarrier.invalidate(tma_bars.index(i))
        mbarrier.invalidate(mma_bars.index(i))

    acc = acc_tmem.load(TMEM_REG)
    c_smem = gl.allocate_shared_memory(DTYPE, [BLOCK_M, BLOCK_N], C_LAYOUT)
    c_smem.store(acc.to(DTYPE))
    fence_async_shared()
    tma.async_copy_shared_to_global(c_desc, [off_m, off_n], c_smem)
    tma.store_wait(pendings=0)

# config = {"BLOCK_K": 128, "BLOCK_M": 64, "BLOCK_N": 64, "arch": "sm_100", "dtype": "bf16", "num_buffers": 4, "num_warps": 4, "trans_b": 1}
# arch = sm_100


// ===== COMPILED SASS (sm_100a) =====

	.target	sm_100a

	.elftype	@"ET_EXEC"


//--------------------- .note.nv.tkinfo           --------------------------
	.section	.note.nv.tkinfo,"",@"SHT_NOTE"
	.sectionflags	@"SHF_NOTE_NV_TKINFO"
	.tkinfo
        /*0018*/ 	.word	0x00000081
        /*0030*/ 	.string	""
        /*0030*/ 	.string	"ptxas-blackwell"
        /*0030*/ 	.string	"Cuda compilation tools, release 12.9, V12.9.86"
        /*0030*/ 	.string	"Build cuda_12.9.r12.9/compiler.36037853_0"
        /*0030*/ 	.string	"-v  -suppress-debug-info  -lineinfo  -arch sm_100a "



//--------------------- .note.nv.cuver            --------------------------
	.section	.note.nv.cuver,"",@"SHT_NOTE"
	.sectionflags	@"SHF_NOTE_NV_CUVER"
        /*0018*/ 	.short	0x0001
        /*001a*/ 	.short	0x0064
        /*001c*/ 	.short	0x0001
        /*001e*/ 	.short	0x0000
        /*0020*/ 	.short	0x0001
        /*0022*/ 	.short	0x0000


//--------------------- .nv.info                  --------------------------
	.section	.nv.info,"",@"SHT_CUDA_INFO"
	.align	4


	//----- nvinfo : EIATTR_REGCOUNT
	.align		4
        /*0000*/ 	.byte	0x04, 0x2f
        /*0002*/ 	.short	(.L_4 - .L_3)
	.align		4
.L_3:
        /*0004*/ 	.word	index@(gluon_tcgen05)
        /*0008*/ 	.word	0x00000027


	//----- nvinfo : EIATTR_FRAME_SIZE
	.align		4
.L_4:
        /*000c*/ 	.byte	0x04, 0x11
        /*000e*/ 	.short	(.L_6 - .L_5)
	.align		4
.L_5:
        /*0010*/ 	.word	index@($__internal_2_$__cuda_sm10x_tcgen05_guardrail_trap_unallocated_columns_being_dealloced)
        /*0014*/ 	.word	0x00000000


	//----- nvinfo : EIATTR_FRAME_SIZE
	.align		4
.L_6:
        /*0018*/ 	.byte	0x04, 0x11
        /*001a*/ 	.short	(.L_8 - .L_7)
	.align		4
.L_7:
        /*001c*/ 	.word	index@($__internal_1_$__cuda_sm10x_tcgen05_guardrail_trap_phase_invalid_during_alloc)
        /*0020*/ 	.word	0x00000000


	//----- nvinfo : EIATTR_FRAME_SIZE
	.align		4
.L_8:
        /*0024*/ 	.byte	0x04, 0x11
        /*0026*/ 	.short	(.L_10 - .L_9)
	.align		4
.L_9:
        /*0028*/ 	.word	index@($__internal_0_$__cuda_sm10x_tcgen05_guardrail_trap_col_being_dealloced_not_returned_by_alloc)
        /*002c*/ 	.word	0x00000000


	//----- nvinfo : EIATTR_FRAME_SIZE
	.align		4
.L_10:
        /*0030*/ 	.byte	0x04, 0x11
        /*0032*/ 	.short	(.L_12 - .L_11)
	.align		4
.L_11:
        /*0034*/ 	.word	index@(gluon_tcgen05)
        /*0038*/ 	.word	0x00000000


	//----- nvinfo : EIATTR_MIN_STACK_SIZE
	.align		4
.L_12:
        /*003c*/ 	.byte	0x04, 0x12
        /*003e*/ 	.short	(.L_14 - .L_13)
	.align		4
.L_13:
        /*0040*/ 	.word	index@(gluon_tcgen05)
        /*0044*/ 	.word	0x00000000
.L_14:


//--------------------- .nv.info.gluon_tcgen05    --------------------------
	.section	.nv.info.gluon_tcgen05,"",@"SHT_CUDA_INFO"
	.sectionflags	@""
	.align	4


	//----- nvinfo : EIATTR_CUDA_API_VERSION
	.align		4
        /*0000*/ 	.byte	0x04, 0x37
        /*0002*/ 	.short	(.L_16 - .L_15)
.L_15:
        /*0004*/ 	.word	0x00000081


	//----- nvinfo : EIATTR_KPARAM_INFO
	.align		4
.L_16:
        /*0008*/ 	.byte	0x04, 0x17
        /*000a*/ 	.short	(.L_18 - .L_17)
.L_17:
        /*000c*/ 	.word	0x00000000
        /*0010*/ 	.short	0x000a
        /*0012*/ 	.short	0x0048
        /*0014*/ 	.byte	0x00, 0xf4, 0x21, 0x00


	//----- nvinfo : EIATTR_KPARAM_INFO
	.align		4
.L_18:
        /*0018*/ 	.byte	0x04, 0x17
        /*001a*/ 	.short	(.L_20 - .L_19)
.L_19:
        /*001c*/ 	.word	0x00000000
        /*0020*/ 	.short	0x0009
        /*0022*/ 	.short	0x0040
        /*0024*/ 	.byte	0x00, 0xf4, 0x21, 0x00


	//----- nvinfo : EIATTR_KPARAM_INFO
	.align		4
.L_20:
        /*0028*/ 	.byte	0x04, 0x17
        /*002a*/ 	.short	(.L_22 - .L_21)
.L_21:
        /*002c*/ 	.word	0x00000000
        /*0030*/ 	.short	0x0008
        /*0032*/ 	.short	0x0038
        /*0034*/ 	.byte	0x00, 0xf0, 0x21, 0x00


	//----- nvinfo : EIATTR_KPARAM_INFO
	.align		4
.L_22:
        /*0038*/ 	.byte	0x04, 0x17
        /*003a*/ 	.short	(.L_24 - .L_23)
.L_23:
        /*003c*/ 	.word	0x00000000
        /*0040*/ 	.short	0x0007
        /*0042*/ 	.short	0x0030
        /*0044*/ 	.byte	0x00, 0xf0, 0x21, 0x00


	//----- nvinfo : EIATTR_KPARAM_INFO
	.align		4
.L_24:
        /*0048*/ 	.byte	0x04, 0x17
        /*004a*/ 	.short	(.L_26 - .L_25)
.L_25:
        /*004c*/ 	.word	0x00000000
        /*0050*/ 	.short	0x0006
        /*0052*/ 	.short	0x0028
        /*0054*/ 	.byte	0x00, 0xf0, 0x21, 0x00


	//----- nvinfo : EIATTR_KPARAM_INFO
	.align		4
.L_26:
        /*0058*/ 	.byte	0x04, 0x17
        /*005a*/ 	.short	(.L_28 - .L_27)
.L_27:
        /*005c*/ 	.word	0x00000000
        /*0060*/ 	.short	0x0005
        /*0062*/ 	.short	0x0020
        /*0064*/ 	.byte	0x00, 0xf0, 0x11, 0x00


	//----- nvinfo : EIATTR_KPARAM_INFO
	.align		4
.L_28:
        /*0068*/ 	.byte	0x04, 0x17
        /*006a*/ 	.short	(.L_30 - .L_29)
.L_29:
        /*006c*/ 	.word	0x00000000
        /*0070*/ 	.short	0x0004
        /*0072*/ 	.short	0x001c
        /*0074*/ 	.byte	0x00, 0xf0, 0x11, 0x00


	//----- nvinfo : EIATTR_KPARAM_INFO
	.align		4
.L_30:
        /*0078*/ 	.byte	0x04, 0x17
        /*007a*/ 	.short	(.L_32 - .L_31)
.L_31:
        /*007c*/ 	.word	0x00000000
        /*0080*/ 	.short	0x0003
        /*0082*/ 	.short	0x0018
        /*0084*/ 	.byte	0x00, 0xf0, 0x11, 0x00


	//----- nvinfo : EIATTR_KPARAM_INFO
	.align		4
.L_32:
        /*0088*/ 	.byte	0x04, 0x17
        /*008a*/ 	.short	(.L_34 - .L_33)
.L_33:
        /*008c*/ 	.word	0x00000000
        /*0090*/ 	.short	0x0002
        /*0092*/ 	.short	0x0010
        /*0094*/ 	.byte	0x00, 0xf4, 0x21, 0x00


	//----- nvinfo : EIATTR_KPARAM_INFO
	.align		4
.L_34:
        /*0098*/ 	.byte	0x04, 0x17
        /*009a*/ 	.short	(.L_36 - .L_35)
.L_35:
        /*009c*/ 	.word	0x00000000
        /*00a0*/ 	.short	0x0001
        /*00a2*/ 	.short	0x0008
        /*00a4*/ 	.byte	0x00, 0xf4, 0x21, 0x00


	//----- nvinfo : EIATTR_KPARAM_INFO
	.align		4
.L_36:
        /*00a8*/ 	.byte	0x04, 0x17
        /*00aa*/ 	.short	(.L_38 - .L_37)
.L_37:
        /*00ac*/ 	.word	0x00000000
        /*00b0*/ 	.short	0x0000
        /*00b2*/ 	.short	0x0000
        /*00b4*/ 	.byte	0x00, 0xf4, 0x21, 0x00


	//----- nvinfo : EIATTR_AT_ENTRY_FRAGMENTS
	.align		4
.L_38:
        /*00b8*/ 	.byte	0x04, 0x4f
        /*00ba*/ 	.short	(.L_40 - .L_39)


	//   ....[0]....
.L_39:
        /*00bc*/ 	.word	0x00000004


	//----- nvinfo : EIATTR_RESERVED_SMEM_USED
	.align		4
.L_40:
        /*00c0*/ 	.byte	0x01, 0x41
	.zero		2


	//----- nvinfo : EIATTR_SPARSE_MMA_MASK
	.align		4
        /*00c4*/ 	.byte	0x03, 0x50
        /*00c6*/ 	.short	0x0000


	//----- nvinfo : EIATTR_TCGEN05_1CTA_USED
	.align		4
        /*00c8*/ 	.byte	0x01, 0x51
	.zero		2


	//----- nvinfo : EIATTR_MAXREG_COUNT
	.align		4
        /*00cc*/ 	.byte	0x03, 0x1b
        /*00ce*/ 	.short	0x00ff


	//----- nvinfo : EIATTR_NUM_BARRIERS
	.align		4
        /*00d0*/ 	.byte	0x02, 0x4c
        /*00d2*/ 	.byte	0x01
	.zero		1


	//----- nvinfo : EIATTR_INT_WARP_WIDE_INSTR_OFFSETS
	.align		4
        /*00d4*/ 	.byte	0x04, 0x31
        /*00d6*/ 	.short	(.L_42 - .L_41)


	//   ....[0]....
.L_41:
        /*00d8*/ 	.word	0x00001750


	//   ....[1]....
        /*00dc*/ 	.word	0x00001770


	//   ....[2]....
        /*00e0*/ 	.word	0x000017f0


	//   ....[3]....
        /*00e4*/ 	.word	0x00001bd0


	//   ....[4]....
        /*00e8*/ 	.word	0x00001c20


	//   ....[5]....
        /*00ec*/ 	.word	0x00001c30


	//   ....[6]....
        /*00f0*/ 	.word	0x00001c60


	//   ....[7]....
        /*00f4*/ 	.word	0x00002060


	//   ....[8]....
        /*00f8*/ 	.word	0x00002070


	//   ....[9]....
        /*00fc*/ 	.word	0x000021e0


	//   ....[10]....
        /*0100*/ 	.word	0x00002240


	//   ....[11]....
        /*0104*/ 	.word	0x00002250


	//   ....[12]....
        /*0108*/ 	.word	0x00002290


	//   ....[13]....
        /*010c*/ 	.word	0x00002750


	//   ....[14]....
        /*0110*/ 	.word	0x00002760


	//   ....[15]....
        /*0114*/ 	.word	0x00002b00


	//   ....[16]....
        /*0118*/ 	.word	0x00002b10


	//   ....[17]....
        /*011c*/ 	.word	0x00002e80


	//   ....[18]....
        /*0120*/ 	.word	0x00002ed0


	//----- nvinfo : EIATTR_COOP_GROUP_MASK_REGIDS
	.align		4
.L_42:
        /*0124*/ 	.byte	0x04, 0x29
        /*0126*/ 	.short	(.L_44 - .L_43)


	//   ....[0]....
.L_43:
        /*0128*/ 	.word	0xffffffff


	//   ....[1]....
        /*012c*/ 	.word	0xffffffff


	//   ....[2]....
        /*0130*/ 	.word	0xffffffff


	//   ....[3]....
        /*0134*/ 	.word	0xffffffff


	//   ....[4]....
        /*0138*/ 	.word	0xffffffff


	//   ....[5]....
        /*013c*/ 	.word	0xffffffff


	//   ....[6]....
        /*0140*/ 	.word	0xffffffff


	//   ....[7]....
        /*0144*/ 	.word	0xffffffff


	//   ....[8]....
        /*0148*/ 	.word	0xffffffff


	//   ....[9]....
        /*014c*/ 	.word	0xffffffff


	//----- nvinfo : EIATTR_COOP_GROUP_INSTR_OFFSETS
	.align		4
.L_44:
        /*0150*/ 	.byte	0x04, 0x28
        /*0152*/ 	.short	(.L_46 - .L_45)


	//   ....[0]....
.L_45:
        /*0154*/ 	.word	0x00000050


	//   ....[1]....
        /*0158*/ 	.word	0x00000310


	//   ....[2]....
        /*015c*/ 	.word	0x00000500


	//   ....[3]....
        /*0160*/ 	.word	0x000009a0


	//   ....[4]....
        /*0164*/ 	.word	0x00000ae0


	//   ....[5]....
        /*0168*/ 	.word	0x00000fe0


	//   ....[6]....
        /*016c*/ 	.word	0x00001120


	//   ....[7]....
        /*0170*/ 	.word	0x00001610


	//   ....[8]....
        /*0174*/ 	.word	0x00002d10


	//   ....[9]....
        /*0178*/ 	.word	0x00002f80


	//----- nvinfo : EIATTR_VRC_CTA_INIT_COUNT
	.align		4
.L_46:
        /*017c*/ 	.byte	0x02, 0x4a
        /*017e*/ 	.byte	0x80
	.zero		1


	//----- nvinfo : EIATTR_MBARRIER_INSTR_OFFSETS
	.align		4
        /*0180*/ 	.byte	0x04, 0x39
        /*0182*/ 	.short	(.L_48 - .L_47)


	//   ....[0]....
.L_47:
        /*0184*/ 	.word	0x00001810
        /*0188*/ 	.word	0x000000ff
        /*018c*/ 	.word	0x00020000
        /*0190*/ 	.short	0x0100
        /*0192*/ 	.byte	0x08
	.zero		1


	//   ....[1]....
        /*0194*/ 	.word	0x00001820
        /*0198*/ 	.word	0x000000ff
        /*019c*/ 	.word	0x00020020
        /*01a0*/ 	.short	0x0100
        /*01a2*/ 	.byte	0x08
	.zero		1


	//   ....[2]....
        /*01a4*/ 	.word	0x000018d0
        /*01a8*/ 	.word	0x000000ff
        /*01ac*/ 	.word	0x00020008
        /*01b0*/ 	.short	0x0100
        /*01b2*/ 	.byte	0x08
	.zero		1


	//   ....[3]....
        /*01b4*/ 	.word	0x000018e0
        /*01b8*/ 	.word	0x000000ff
        /*01bc*/ 	.word	0x00020028
        /*01c0*/ 	.short	0x0100
        /*01c2*/ 	.byte	0x08
	.zero		1


	//   ....[4]....
        /*01c4*/ 	.word	0x000019c0
        /*01c8*/ 	.word	0x000000ff
        /*01cc*/ 	.word	0x00020010
        /*01d0*/ 	.short	0x0100
        /*01d2*/ 	.byte	0x08
	.zero		1


	//   ....[5]....
        /*01d4*/ 	.word	0x000019d0
        /*01d8*/ 	.word	0x000000ff
        /*01dc*/ 	.word	0x00020030
        /*01e0*/ 	.short	0x0100
        /*01e2*/ 	.byte	0x08
	.zero		1


	//   ....[6]....
        /*01e4*/ 	.word	0x00001ae0
        /*01e8*/ 	.word	0x000000ff
        /*01ec*/ 	.word	0x00020018
        /*01f0*/ 	.short	0x0100
        /*01f2*/ 	.byte	0x08
	.zero		1


	//   ....[7]....
        /*01f4*/ 	.word	0x00001af0
        /*01f8*/ 	.word	0x000000ff
        /*01fc*/ 	.word	0x00020038
        /*0200*/ 	.short	0x0100
        /*0202*/ 	.byte	0x08
	.zero		1


	//   ....[8]....
        /*0204*/ 	.word	0x00001cd0
        /*0208*/ 	.word	0x000000ff
        /*020c*/ 	.word	0x00020000
        /*0210*/ 	.short	0x010a
        /*0212*/ 	.byte	0x08
	.zero		1


	//   ....[9]....
        /*0214*/ 	.word	0x000020c0
        /*0218*/ 	.word	0x000000ff
        /*021c*/ 	.word	0x00020020
        /*0220*/ 	.short	0x010a
        /*0222*/ 	.byte	0x08
	.zero		1


	//   ....[10]....
        /*0224*/ 	.word	0x00002300
        /*0228*/ 	.word	0x000000ff
        /*022c*/ 	.word	0x00020000
        /*0230*/ 	.short	0x010a
        /*0232*/ 	.byte	0x2e
	.zero		1


	//   ....[11]....
        /*0234*/ 	.word	0x000027a0
        /*0238*/ 	.word	0x000000ff
        /*023c*/ 	.word	0x00020020
        /*0240*/ 	.short	0x010a
        /*0242*/ 	.byte	0x2e
	.zero		1


	//   ....[12]....
        /*0244*/ 	.word	0x00002880
        /*0248*/ 	.word	0x000000ff
        /*024c*/ 	.word	0x00020000
        /*0250*/ 	.short	0x0108
        /*0252*/ 	.byte	0x08
	.zero		1


	//   ....[13]....
        /*0254*/ 	.word	0x00002890
        /*0258*/ 	.word	0x000000ff
        /*025c*/ 	.word	0x00020020
        /*0260*/ 	.short	0x0108
        /*0262*/ 	.byte	0x08
	.zero		1


	//   ....[14]....
        /*0264*/ 	.word	0x000028e0
        /*0268*/ 	.word	0x000000ff
        /*026c*/ 	.word	0x00020008
        /*0270*/ 	.short	0x0108
        /*0272*/ 	.byte	0x08
	.zero		1


	//   ....[15]....
        /*0274*/ 	.word	0x000028f0
        /*0278*/ 	.word	0x000000ff
        /*027c*/ 	.word	0x00020028
        /*0280*/ 	.short	0x0108
        /*0282*/ 	.byte	0x08
	.zero		1


	//   ....[16]....
        /*0284*/ 	.word	0x00002940
        /*0288*/ 	.word	0x000000ff
        /*028c*/ 	.word	0x00020010
        /*0290*/ 	.short	0x0108
        /*0292*/ 	.byte	0x08
	.zero		1


	//   ....[17]....
        /*0294*/ 	.word	0x00002950
        /*0298*/ 	.word	0x000000ff
        /*029c*/ 	.word	0x00020030
        /*02a0*/ 	.short	0x0108
        /*02a2*/ 	.byte	0x08
	.zero		1


	//   ....[18]....
        /*02a4*/ 	.word	0x000029a0
        /*02a8*/ 	.word	0x000000ff
        /*02ac*/ 	.word	0x00020018
        /*02b0*/ 	.short	0x0108
        /*02b2*/ 	.byte	0x08
	.zero		1


	//   ....[19]....
        /*02b4*/ 	.word	0x000029b0
        /*02b8*/ 	.word	0x000000ff
        /*02bc*/ 	.word	0x00020038
        /*02c0*/ 	.short	0x0108
        /*02c2*/ 	.byte	0x08
	.zero		1


	//   ....[20]....
        /*02c4*/ 	.word	0x00002fa0
        /*02c8*/ 	.word	0x000000ff
        /*02cc*/ 	.word	0x00020000
        /*02d0*/ 	.short	0x010a
        /*02d2*/ 	.byte	0x08
	.zero		1


	//   ....[21]....
        /*02d4*/ 	.word	0x00002fd0
        /*02d8*/ 	.word	0x000000ff
        /*02dc*/ 	.word	0x00020020
        /*02e0*/ 	.short	0x010a
        /*02e2*/ 	.byte	0x08
	.zero		1


	//   ....[22]....
        /*02e4*/ 	.word	0x00003000
        /*02e8*/ 	.word	0x000000ff
        /*02ec*/ 	.word	0x00020000
        /*02f0*/ 	.short	0x010a
        /*02f2*/ 	.byte	0x2e
	.zero		1


	//   ....[23]....
        /*02f4*/ 	.word	0x00003030
        /*02f8*/ 	.word	0x000000ff
        /*02fc*/ 	.word	0x00020020
        /*0300*/ 	.short	0x010a
        /*0302*/ 	.byte	0x2e
	.zero		1


	//----- nvinfo : EIATTR_NUM_MBARRIERS
	.align		4
.L_48:
        /*0304*/ 	.byte	0x03, 0x38
        /*0306*/ 	.short	0x0008


	//----- nvinfo : EIATTR_EXIT_INSTR_OFFSETS
	.align		4
        /*0308*/ 	.byte	0x04, 0x1c
        /*030a*/ 	.short	(.L_50 - .L_49)


	//   ....[0]....
.L_49:
        /*030c*/ 	.word	0x00002f90


	//----- nvinfo : EIATTR_REQNTID
	.align		4
.L_50:
        /*0310*/ 	.byte	0x04, 0x10
        /*0312*/ 	.short	(.L_52 - .L_51)
.L_51:
        /*0314*/ 	.word	0x00000080
        /*0318*/ 	.word	0x00000001
        /*031c*/ 	.word	0x00000001


	//----- nvinfo : EIATTR_CRS_STACK_SIZE
	.align		4
.L_52:
        /*0320*/ 	.byte	0x04, 0x1e
        /*0322*/ 	.short	(.L_54 - .L_53)
.L_53:
        /*0324*/ 	.word	0x00000000


	//----- nvinfo : EIATTR_CBANK_PARAM_SIZE
	.align		4
.L_54:
        /*0328*/ 	.byte	0x03, 0x19
        /*032a*/ 	.short	0x0050


	//----- nvinfo : EIATTR_PARAM_CBANK
	.align		4
        /*032c*/ 	.byte	0x04, 0x0a
        /*032e*/ 	.short	(.L_56 - .L_55)
	.align		4
.L_55:
        /*0330*/ 	.word	index@(.nv.constant0.gluon_tcgen05)
        /*0334*/ 	.short	0x0380
        /*0336*/ 	.short	0x0050


	//----- nvinfo : EIATTR_SW_WAR
	.align		4
.L_56:
        /*0338*/ 	.byte	0x04, 0x36
        /*033a*/ 	.short	(.L_58 - .L_57)
.L_57:
        /*033c*/ 	.word	0x00000008
.L_58:


//--------------------- .nv.compat                --------------------------
	.section	.nv.compat,"",@"SHT_CUDA_COMPAT_INFO"
	.align	4
        /*0000*/ 	.byte	0x02, 0x02, 0x02, 0x00, 0x02, 0x05, 0x05, 0x00, 0x02, 0x03, 0x03, 0x00, 0x02, 0x06, 0x01, 0x00


//--------------------- .nv.callgraph             --------------------------
	.section	.nv.callgraph,"",@"SHT_CUDA_CALLGRAPH"
	.align	4
	.sectionentsize	8
	.align		4
        /*0000*/ 	.word	0x00000000
	.align		4
        /*0004*/ 	.word	0xffffffff
	.align		4
        /*0008*/ 	.word	0x00000000
	.align		4
        /*000c*/ 	.word	0xfffffffe
	.align		4
        /*0010*/ 	.word	0x00000000
	.align		4
        /*0014*/ 	.word	0xfffffffd
	.align		4
        /*0018*/ 	.word	0x00000000
	.align		4
        /*001c*/ 	.word	0xfffffffc


//--------------------- .text.gluon_tcgen05       --------------------------
	.section	.text.gluon_tcgen05,"ax",@progbits
	.align	128
        .global         gluon_tcgen05
        .type           gluon_tcgen05,@function
        .size           gluon_tcgen05,(.L_x_85 - gluon_tcgen05)
        .other          gluon_tcgen05,@"STO_CUDA_ENTRY STV_DEFAULT"
gluon_tcgen05:
.text.gluon_tcgen05:
[----:B------:R-:W1:Y:S01]  /*0000*/  LDC R1, c[0x0][0x37c] ;  /* 0x0000df00ff017b82 */ /* 0x000e620000000800 */
[----:B------:R-:W2:Y:S02]  /*0010*/  S2R R0, SR_TID.X ;  /* 0x0000000000007919 */ /* 0x000ea40000002100 */
[----:B--2---:R-:W-:-:S13]  /*0020*/  ISETP.GE.U32.AND P2, PT, R0, 0x20, PT ;  /* 0x000000200000780c */ /* 0x004fda0003f46070 */
[----:B------:R-:W-:Y:S05]  /*0030*/  @P2 BRA `(.L_x_0) ;  /* 0x0000000000b82947 */ /* 0x000fea0003800000 */
[----:B------:R-:W2:Y:S01]  /*0040*/  S2UR UR6, SR_CgaCtaId ;  /* 0x00000000000679c3 */ /* 0x000ea20000008800 */
[----:B------:R-:W-:Y:S01]  /*0050*/  NOP ;  /* 0x0000000000007918 */ /* 0x000fe20000000000 */
[----:B------:R-:W-:Y:S02]  /*0060*/  UMOV UR4, 0x40 ;  /* 0x0000004000047882 */ /* 0x000fe40000000000 */
[----:B--2---:R-:W-:-:S09]  /*0070*/  ULEA UR4, UR6, UR4, 0x18 ;  /* 0x0000000406047291 */ /* 0x004fd2000f8ec0ff */
[----:B------:R-:W2:Y:S01]  /*0080*/  LDS.U8 R2, [UR4] ;  /* 0x00000004ff027984 */ /* 0x000ea20008000000 */
[----:B------:R-:W-:Y:S02]  /*0090*/  UMOV UR4, 0x400 ;  /* 0x0000040000047882 */ /* 0x000fe40000000000 */
[----:B------:R-:W-:Y:S01]  /*00a0*/  ULEA UR4, UR6, UR4, 0x18 ;  /* 0x0000000406047291 */ /* 0x000fe2000f8ec0ff */
[----:B--2---:R-:W-:-:S13]  /*00b0*/  ISETP.NE.AND P0, PT, R2, RZ, PT ;  /* 0x000000ff0200720c */ /* 0x004fda0003f05270 */
[----:B------:R-:W-:Y:S05]  /*00c0*/  @P0 BRA `(.L_x_1) ;  /* 0x00000000007c0947 */ /* 0x000fea0003800000 */
[----:B------:R-:W-:-:S13]  /*00d0*/  ELECT P0, URZ, PT ;  /* 0x0000000000ff782f */ /* 0x000fda0003800000 */
[----:B------:R-:W-:Y:S05]  /*00e0*/  @!P0 BRA `(.L_x_2) ;  /* 0x0000000000848947 */ /* 0x000fea0003800000 */
[----:B------:R-:W-:Y:S01]  /*00f0*/  UMOV UR5, 0x2 ;  /* 0x0000000200057882 */ /* 0x000fe20000000000 */
[----:B------:R-:W-:Y:S02]  /*0100*/  IMAD.MOV.U32 R5, RZ, RZ, 0x1 ;  /* 0x00000001ff057424 */ /* 0x000fe400078e00ff */
[----:B------:R-:W-:Y:S02]  /*0110*/  IMAD.MOV.U32 R3, RZ, RZ, 0x3 ;  /* 0x00000003ff037424 */ /* 0x000fe400078e00ff */
[----:B------:R-:W-:Y:S04]  /*0120*/  DEPBAR.LE SB2, 0x36 ;  /* 0x0000ad800000791a */ /* 0x000fe80000000000 */
[----:B------:R-:W2:Y:S02]  /*0130*/  UTCATOMSWS.FIND_AND_SET.ALIGN UP0, UR5, UR5 ;  /* 0x00000005000575e3 */ /* 0x000ea40008000800 */
[----:B--2---:R-:W-:-:S04]  /*0140*/  PLOP3.LUT P0, PT, PT, PT, UP0, 0x80, 0x8 ;  /* 0x000000000008781c */ /* 0x004fc80003f0f008 */
[----:B------:R-:W-:-:S04]  /*0150*/  SEL R2, RZ, 0xffffffff, !P0 ;  /* 0xffffffffff027807 */ /* 0x000fc80004000000 */
[----:B------:R-:W-:Y:S01]  /*0160*/  ISETP.NE.AND P0, PT, R2, RZ, PT ;  /* 0x000000ff0200720c */ /* 0x000fe20003f05270 */
[----:B------:R-:W-:-:S12]  /*0170*/  IMAD.U32 R2, RZ, RZ, UR5 ;  /* 0x00000005ff027e24 */ /* 0x000fd8000f8e00ff */
[----:B------:R-:W-:Y:S05]  /*0180*/  @P0 BRA `(.L_x_3) ;  /* 0x0000000000240947 */ /* 0x000fea0003800000 */
.L_x_4:
[----:B------:R-:W-:Y:S05]  /*0190*/  NANOSLEEP 0x64 ;  /* 0x000000640000795d */ /* 0x000fea0003800000 */
[----:B------:R-:W-:-:S05]  /*01a0*/  UMOV UR5, 0x2 ;  /* 0x0000000200057882 */ /* 0x000fca0000000000 */
[----:B------:R-:W-:Y:S04]  /*01b0*/  DEPBAR.LE SB2, 0x36 ;  /* 0x0000ad800000791a */ /* 0x000fe80000000000 */
[----:B------:R-:W2:Y:S02]  /*01c0*/  UTCATOMSWS.FIND_AND_SET.ALIGN UP0, UR5, UR5 ;  /* 0x00000005000575e3 */ /* 0x000ea40008000800 */
[----:B--2---:R-:W-:-:S04]  /*01d0*/  PLOP3.LUT P0, PT, PT, PT, UP0, 0x80, 0x8 ;  /* 0x000000000008781c */ /* 0x004fc80003f0f008 */
[----:B------:R-:W-:-:S04]  /*01e0*/  SEL R2, RZ, 0xffffffff, !P0 ;  /* 0xffffffffff027807 */ /* 0x000fc80004000000 */
[----:B------:R-:W-:Y:S01]  /*01f0*/  ISETP.NE.AND P0, PT, R2, RZ, PT ;  /* 0x000000ff0200720c */ /* 0x000fe20003f05270 */
[----:B------:R-:W-:-:S12]  /*0200*/  IMAD.U32 R2, RZ, RZ, UR5 ;  /* 0x00000005ff027e24 */ /* 0x000fd8000f8e00ff */
[----:B------:R-:W-:Y:S05]  /*0210*/  @!P0 BRA `(.L_x_4) ;  /* 0xfffffffc00dc8947 */ /* 0x000fea000383ffff */
.L_x_3:
[C---:B------:R-:W-:Y:S01]  /*0220*/  VIADD R4, R2.reuse, 0x10 ;  /* 0x0000001002047836 */ /* 0x040fe20000000000 */
[----:B------:R-:W-:Y:S01]  /*0230*/  UMOV UR5, 0x50 ;  /* 0x0000005000057882 */ /* 0x000fe20000000000 */
[----:B------:R-:W-:Y:S01]  /*0240*/  SHF.L.U32 R3, R3, R2, RZ ;  /* 0x0000000203037219 */ /* 0x000fe200000006ff */
[----:B------:R-:W-:Y:S01]  /*0250*/  ULEA UR5, UR6, UR5, 0x18 ;  /* 0x0000000506057291 */ /* 0x000fe2000f8ec0ff */
[----:B------:R-:W-:Y:S01]  /*0260*/  IMAD.SHL.U32 R2, R2, 0x20, RZ ;  /* 0x0000002002027824 */ /* 0x000fe200078e00ff */
[----:B------:R-:W-:-:S04]  /*0270*/  SHF.L.U32 R4, R5, R4, RZ ;  /* 0x0000000405047219 */ /* 0x000fc800000006ff */
[----:B------:R-:W-:-:S05]  /*0280*/  LOP3.LUT R3, R4, R3, RZ, 0xfc, !PT ;  /* 0x0000000304037212 */ /* 0x000fca00078efcff */
[----:B------:R2:W-:Y:S04]  /*0290*/  ATOMS.OR RZ, [UR5], R3 ;  /* 0x00000003ffff798c */ /* 0x0005e8000b000005 */
[----:B------:R2:W-:Y:S01]  /*02a0*/  STS [UR4], R2 ;  /* 0x00000002ff007988 */ /* 0x0005e20008000804 */
[----:B------:R-:W-:Y:S05]  /*02b0*/  BRA `(.L_x_2) ;  /* 0x0000000000107947 */ /* 0x000fea0003800000 */
.L_x_1:
[----:B------:R-:W-:Y:S01]  /*02c0*/  IMAD.MOV.U32 R3, RZ, RZ, -0x1 ;  /* 0xffffffffff037424 */ /* 0x000fe200078e00ff */
[----:B------:R-:W-:-:S04]  /*02d0*/  MOV R2, 0x300 ;  /* 0x0000030000027802 */ /* 0x000fc80000000f00 */
[----:B------:R2:W-:Y:S03]  /*02e0*/  STS [UR4], R3 ;  /* 0x00000003ff007988 */ /* 0x0005e60008000804 */
[----:B-12---:R-:W-:Y:S05]  /*02f0*/  CALL.REL.NOINC `($__internal_1_$__cuda_sm10x_tcgen05_guardrail_trap_phase_invalid_during_alloc) ;  /* 0x0000002c00647944 */ /* 0x006fea0003c00000 */
.L_x_2:
[----:B------:R-:W-:Y:S05]  /*0300*/  WARPSYNC.ALL ;  /* 0x0000000000007948 */ /* 0x000fea0003800000 */
[----:B------:R-:W-:Y:S01]  /*0310*/  NOP ;  /* 0x0000000000007918 */ /* 0x000fe20000000000 */
.L_x_0:
[----:B------:R-:W3:Y:S08]  /*0320*/  S2UR UR4, SR_CgaCtaId ;  /* 0x00000000000479c3 */ /* 0x000ef00000008800 */
[----:B------:R-:W-:Y:S01]  /*0330*/  BAR.SYNC.DEFER_BLOCKING 0x0 ;  /* 0x0000000000007b1d */ /* 0x000fe20000010000 */
[----:B------:R-:W-:-:S05]  /*0340*/  LOP3.LUT R36, R0, 0x7f, RZ, 0xc0, !PT ;  /* 0x0000007f00247812 */ /* 0x000fca00078ec0ff */
[----:B------:R-:W-:Y:S02]  /*0350*/  UMOV UR8, 0x400 ;  /* 0x0000040000087882 */ /* 0x000fe40000000000 */
[----:B--2---:R-:W2:Y:S08]  /*0360*/  LDC R3, c[0x0][0x398] ;  /* 0x0000e600ff037b82 */ /* 0x004eb00000000800 */
[----:B------:R-:W4:Y:S01]  /*0370*/  LDC R6, c[0x0][0x3a0] ;  /* 0x0000e800ff067b82 */ /* 0x000f220000000800 */
[----:B---3--:R-:W-:-:S07]  /*0380*/  ULEA UR8, UR4, UR8, 0x18 ;  /* 0x0000000804087291 */ /* 0x008fce000f8ec0ff */
[----:B------:R-:W3:Y:S02]  /*0390*/  S2UR UR15, SR_CTAID.Y ;  /* 0x00000000000f79c3 */ /* 0x000ee40000002600 */
[----:B------:R-:W5:Y:S06]  /*03a0*/  LDS R4, [UR8] ;  /* 0x00000008ff047984 */ /* 0x000f6c0008000800 */
[----:B------:R-:W-:Y:S06]  /*03b0*/  BAR.SYNC.DEFER_BLOCKING 0x0 ;  /* 0x0000000000007b1d */ /* 0x000fec0000010000 */
[----:B------:R-:W-:Y:S05]  /*03c0*/  @P2 BRA `(.L_x_5) ;  /* 0x0000000000182947 */ /* 0x000fea0003800000 */
[----:B------:R-:W-:Y:S01]  /*03d0*/  ELECT P0, URZ, PT ;  /* 0x0000000000ff782f */ /* 0x000fe20003800000 */
[----:B------:R-:W-:Y:S01]  /*03e0*/  IMAD.MOV.U32 R2, RZ, RZ, 0x1 ;  /* 0x00000001ff027424 */ /* 0x000fe200078e00ff */
[----:B------:R-:W-:Y:S01]  /*03f0*/  UMOV UR5, 0x40 ;  /* 0x0000004000057882 */ /* 0x000fe20000000000 */
[----:B------:R-:W-:Y:S01]  /*0400*/  UVIRTCOUNT.DEALLOC.SMPOOL 0x80 ;  /* 0x000000800000784c */ /* 0x000fe20000000000 */
[----:B------:R-:W-:-:S09]  /*0410*/  ULEA UR5, UR4, UR5, 0x18 ;  /* 0x0000000504057291 */ /* 0x000fd2000f8ec0ff */
[----:B------:R5:W-:Y:S03]  /*0420*/  @P0 STS.U8 [UR5], R2 ;  /* 0x00000002ff000988 */ /* 0x000be60008000005 */
.L_x_5:
[----:B------:R-:W5:Y:S01]  /*0430*/  S2UR UR4, SR_CTAID.Z ;  /* 0x00000000000479c3 */ /* 0x000f620000002700 */
[----:B------:R-:W4:Y:S01]  /*0440*/  LDCU UR5, c[0x0][0x370] ;  /* 0x00006e00ff0577ac */ /* 0x000f220008000800 */
[C---:B------:R-:W-:Y:S01]  /*0450*/  ISETP.GE.U32.AND P0, PT, R36.reuse, 0x20, PT ;  /* 0x000000202400780c */ /* 0x040fe20003f06070 */
[----:B--2--5:R-:W-:Y:S01]  /*0460*/  VIADD R2, R3, 0xffffffff ;  /* 0xffffffff03027836 */ /* 0x024fe20000000000 */
[C---:B------:R-:W-:Y:S01]  /*0470*/  ISETP.NE.U32.AND P3, PT, R36.reuse, RZ, PT ;  /* 0x000000ff2400720c */ /* 0x040fe20003f65070 */
[----:B------:R-:W2:Y:S01]  /*0480*/  LDCU UR6, c[0x0][0x374] ;  /* 0x00006e80ff0677ac */ /* 0x000ea20008000800 */
[----:B------:R-:W-:Y:S01]  /*0490*/  LEA R10, R36, UR8, 0x2 ;  /* 0x00000008240a7c11 */ /* 0x000fe2000f8e10ff */
[----:B----4-:R-:W-:Y:S01]  /*04a0*/  VIADD R9, R6, 0xffffffff ;  /* 0xffffffff06097836 */ /* 0x010fe20000000000 */
[----:B------:R-:W4:Y:S01]  /*04b0*/  S2UR UR14, SR_CTAID.X ;  /* 0x00000000000e79c3 */ /* 0x000f220000002500 */
[----:B------:R-:W5:Y:S01]  /*04c0*/  LDCU.64 UR12, c[0x0][0x3c0] ;  /* 0x00007800ff0c77ac */ /* 0x000f620008000a00 */
[----:B------:R-:W-:Y:S01]  /*04d0*/  R2UR UR11, R4 ;  /* 0x00000000040b72ca */ /* 0x000fe200000e0000 */
[----:B------:R-:W-:Y:S04]  /*04e0*/  BSSY.RECONVERGENT B0, `(.L_x_6) ;  /* 0x0000011000007945 */ /* 0x000fe80003800200 */
[----:B------:R3:W-:Y:S01]  /*04f0*/  @!P0 STS [R10], RZ ;  /* 0x000000ff0a008388 */ /* 0x0007e20000000800 */
[----:B------:R-:W-:-:S03]  /*0500*/  NOP ;  /* 0x0000000000007918 */ /* 0x000fc60000000000 */
[----:B------:R3:W-:Y:S02]  /*0510*/  @!P3 STS [UR8+0x24], R2 ;  /* 0x00002402ff00b988 */ /* 0x0007e40008000808 */
[----:B--23--:R-:W-:Y:S02]  /*0520*/  UIMAD UR4, UR4, UR6, UR15 ;  /* 0x00000006040472a4 */ /* 0x00cfe4000f8e020f */
[----:B------:R2:W-:Y:S02]  /*0530*/  @!P3 STS [UR8+0x20], R9 ;  /* 0x00002009ff00b988 */ /* 0x0005e40008000808 */
[----:B----4-:R-:W-:-:S04]  /*0540*/  UIMAD UR4, UR4, UR5, UR14 ;  /* 0x00000005040472a4 */ /* 0x010fc8000f8e020e */
[----:B------:R-:W-:-:S04]  /*0550*/  UIMAD UR4, UR4, 0x180, URZ ;  /* 0x00000180040478a4 */ /* 0x000fc8000f8e02ff */
[----:B-----5:R-:W-:-:S04]  /*0560*/  UIADD3 UR6, UP0, UPT, UR4, UR12, URZ ;  /* 0x0000000c04067290 */ /* 0x020fc8000ff1e0ff */
[----:B------:R-:W-:Y:S01]  /*0570*/  ULEA.HI.X.SX32 UR7, UR4, UR13, 0x1, UP0 ;  /* 0x0000000d04077291 */ /* 0x000fe200080f0eff */
[----:B--2---:R-:W-:Y:S11]  /*0580*/  @P3 BRA `(.L_x_7) ;  /* 0x0000000000183947 */ /* 0x004ff60003800000 */
[----:B------:R-:W2:Y:S01]  /*0590*/  LDS R3, [UR8+0x8] ;  /* 0x00000808ff037984 */ /* 0x000ea20008000800 */
[----:B------:R-:W3:Y:S01]  /*05a0*/  LDC.64 R12, c[0x0][0x380] ;  /* 0x0000e000ff0c7b82 */ /* 0x000ee20000000a00 */
[----:B------:R-:W-:Y:S02]  /*05b0*/  IMAD.MOV.U32 R4, RZ, RZ, 0x70 ;  /* 0x00000070ff047424 */ /* 0x000fe400078e00ff */
[----:B---3--:R3:W-:Y:S03]  /*05c0*/  STS.64 [UR8], R12 ;  /* 0x0000000cff007988 */ /* 0x0087e60008000a08 */
[----:B--2---:R-:W-:-:S05]  /*05d0*/  LOP3.LUT R3, R3, 0x10, R4, 0xd8, !PT ;  /* 0x0000001003037812 */ /* 0x004fca00078ed804 */
[----:B------:R3:W-:Y:S02]  /*05e0*/  STS [UR8+0x8], R3 ;  /* 0x00000803ff007988 */ /* 0x0007e40008000808 */
.L_x_7:
[----:B------:R-:W-:Y:S05]  /*05f0*/  BSYNC.RECONVERGENT B0 ;  /* 0x0000000000007941 */ /* 0x000fea0003800200 */
.L_x_6:
[----:B------:R-:W-:Y:S04]  /*0600*/  BSSY.RECONVERGENT B0, `(.L_x_8) ;  /* 0x000000a000007945 */ /* 0x000fe80003800200 */
[----:B------:R-:W-:Y:S05]  /*0610*/  @P3 BRA `(.L_x_9) ;  /* 0x0000000000203947 */ /* 0x000fea0003800000 */
[----:B---3--:R-:W2:Y:S01]  /*0620*/  LDS R3, [UR8+0x34] ;  /* 0x00003408ff037984 */ /* 0x008ea20008000800 */
[----:B------:R-:W-:Y:S02]  /*0630*/  IMAD.MOV.U32 R4, RZ, RZ, 0x3f000000 ;  /* 0x3f000000ff047424 */ /* 0x000fe400078e00ff */
[----:B------:R-:W-:Y:S01]  /*0640*/  @!P3 IMAD.MOV.U32 R5, RZ, RZ, 0x3f ;  /* 0x0000003fff05b424 */ /* 0x000fe200078e00ff */
[----:B------:R-:W3:Y:S02]  /*0650*/  @!P3 LDS R8, [UR8+0x38] ;  /* 0x00003808ff08b984 */ /* 0x000ee40008000800 */
[----:B--2---:R-:W-:Y:S02]  /*0660*/  LOP3.LUT R3, R3, 0xff000000, R4, 0xb8, !PT ;  /* 0xff00000003037812 */ /* 0x004fe400078eb804 */
[----:B---3--:R-:W-:-:S03]  /*0670*/  @!P3 LOP3.LUT R4, R8, 0xff, R5, 0xb8, !PT ;  /* 0x000000ff0804b812 */ /* 0x008fc600078eb805 */
[----:B------:R2:W-:Y:S04]  /*0680*/  STS [UR8+0x34], R3 ;  /* 0x00003403ff007988 */ /* 0x0005e80008000808 */
[----:B------:R2:W-:Y:S02]  /*0690*/  @!P3 STS [UR8+0x38], R4 ;  /* 0x00003804ff00b988 */ /* 0x0005e40008000808 */
.L_x_9:
[----:B------:R-:W-:Y:S05]  /*06a0*/  BSYNC.RECONVERGENT B0 ;  /* 0x0000000000007941 */ /* 0x000fea0003800200 */
.L_x_8:
[----:B------:R-:W-:Y:S04]  /*06b0*/  BSSY.RECONVERGENT B0, `(.L_x_10) ;  /* 0x000000e000007945 */ /* 0x000fe80003800200 */
[----:B------:R-:W-:Y:S05]  /*06c0*/  @P3 BRA `(.L_x_11) ;  /* 0x0000000000303947 */ /* 0x000fea0003800000 */
[----:B--2---:R-:W2:Y:S01]  /*06d0*/  LDS R4, [UR8+0x34] ;  /* 0x00003408ff047984 */ /* 0x004ea20008000800 */
[----:B---3--:R-:W3:Y:S03]  /*06e0*/  LDC.64 R12, c[0x0][0x3a8] ;  /* 0x0000ea00ff0c7b82 */ /* 0x008ee60000000a00 */
[----:B------:R-:W4:Y:S01]  /*06f0*/  LDS R3, [UR8+0x1c] ;  /* 0x00001c08ff037984 */ /* 0x000f220008000800 */
[C---:B---3--:R-:W-:Y:S01]  /*0700*/  SHF.L.U64.HI R8, R12.reuse, 0x1, R13 ;  /* 0x000000010c087819 */ /* 0x048fe2000001020d */
[----:B------:R-:W-:-:S03]  /*0710*/  IMAD.SHL.U32 R5, R12, 0x2, RZ ;  /* 0x000000020c057824 */ /* 0x000fc600078e00ff */
[--C-:B------:R-:W-:Y:S02]  /*0720*/  SHF.R.U32.HI R12, RZ, 0x4, R8.reuse ;  /* 0x00000004ff0c7819 */ /* 0x100fe40000011608 */
[----:B------:R-:W-:-:S05]  /*0730*/  SHF.R.U64 R5, R5, 0x4, R8 ;  /* 0x0000000405057819 */ /* 0x000fca0000001208 */
[----:B------:R5:W-:Y:S01]  /*0740*/  STS [UR8+0xc], R5 ;  /* 0x00000c05ff007988 */ /* 0x000be20008000808 */
[----:B--2---:R-:W-:Y:S02]  /*0750*/  LOP3.LUT R4, R4, 0x7, RZ, 0xb8, !PT ;  /* 0x0000000704047812 */ /* 0x004fe400078eb8ff */
[----:B----4-:R-:W-:-:S03]  /*0760*/  LOP3.LUT R3, R3, 0xf, R12, 0xb8, !PT ;  /* 0x0000000f03037812 */ /* 0x010fc600078eb80c */
[----:B------:R5:W-:Y:S04]  /*0770*/  STS [UR8+0x34], R4 ;  /* 0x00003404ff007988 */ /* 0x000be80008000808 */
[----:B------:R5:W-:Y:S02]  /*0780*/  STS [UR8+0x1c], R3 ;  /* 0x00001c03ff007988 */ /* 0x000be40008000808 */
.L_x_11:
[----:B------:R-:W-:Y:S05]  /*0790*/  BSYNC.RECONVERGENT B0 ;  /* 0x0000000000007941 */ /* 0x000fea0003800200 */
.L_x_10:
[----:B------:R-:W-:Y:S04]  /*07a0*/  BSSY.RECONVERGENT B1, `(.L_x_12) ;  /* 0x000001a000017945 */ /* 0x000fe80003800200 */
[----:B------:R-:W-:Y:S04]  /*07b0*/  BSSY.RELIABLE B0, `(.L_x_13) ;  /* 0x0000015000007945 */ /* 0x000fe80003800100 */
[----:B------:R-:W-:Y:S05]  /*07c0*/  @P3 BRA `(.L_x_14) ;  /* 0x0000000000203947 */ /* 0x000fea0003800000 */
[----:B--23-5:R-:W2:Y:S02]  /*07d0*/  LDS R3, [UR8+0x34] ;  /* 0x00003408ff037984 */ /* 0x02cea40008000800 */
[----:B--2---:R-:W-:-:S05]  /*07e0*/  LOP3.LUT R3, R3, 0x38, RZ, 0xb8, !PT ;  /* 0x0000003803037812 */ /* 0x004fca00078eb8ff */
[----:B------:R2:W-:Y:S01]  /*07f0*/  STS [UR8+0x34], R3 ;  /* 0x00003403ff007988 */ /* 0x0005e20008000808 */
[----:B------:R-:W-:Y:S05]  /*0800*/  @P3 BRA `(.L_x_15) ;  /* 0x0000000000203947 */ /* 0x000fea0003800000 */
[----:B--2---:R-:W2:Y:S01]  /*0810*/  LDS R3, [UR8+0x8] ;  /* 0x00000808ff037984 */ /* 0x004ea20008000800 */
[----:B------:R-:W-:-:S05]  /*0820*/  IMAD.MOV.U32 R4, RZ, RZ, 0x780 ;  /* 0x00000780ff047424 */ /* 0x000fca00078e00ff */
[----:B--2---:R-:W-:-:S05]  /*0830*/  LOP3.LUT R3, R3, 0x500, R4, 0xd8, !PT ;  /* 0x0000050003037812 */ /* 0x004fca00078ed804 */
[----:B------:R4:W-:Y:S02]  /*0840*/  STS [UR8+0x8], R3 ;  /* 0x00000803ff007988 */ /* 0x0009e40008000808 */
.L_x_14:
[----:B------:R-:W-:Y:S05]  /*0850*/  @P3 BRA `(.L_x_16) ;  /* 0x0000000000283947 */ /* 0x000fea0003800000 */
[----:B--2345:R-:W2:Y:S02]  /*0860*/  LDS R3, [UR8+0x8] ;  /* 0x00000808ff037984 */ /* 0x03cea40008000800 */
[----:B--2---:R-:W-:-:S05]  /*0870*/  LOP3.LUT R3, R3, 0x1800, RZ, 0xb8, !PT ;  /* 0x0000180003037812 */ /* 0x004fca00078eb8ff */
[----:B------:R3:W-:Y:S02]  /*0880*/  STS [UR8+0x8], R3 ;  /* 0x00000803ff007988 */ /* 0x0007e40008000808 */
.L_x_15:
[----:B------:R-:W-:Y:S05]  /*0890*/  @P3 BREAK.RELIABLE B0 ;  /* 0x0000000000003942 */ /* 0x000fea0003800100 */
[----:B------:R-:W-:Y:S05]  /*08a0*/  @P3 BRA `(.L_x_17) ;  /* 0x0000000000243947 */ /* 0x000fea0003800000 */
[----:B------:R-:W4:Y:S01]  /*08b0*/  LDS R4, [UR8+0x8] ;  /* 0x00000808ff047984 */ /* 0x000f220008000800 */
[----:B--23--:R-:W-:-:S05]  /*08c0*/  IMAD.MOV.U32 R3, RZ, RZ, 0x6000 ;  /* 0x00006000ff037424 */ /* 0x00cfca00078e00ff */
[----:B----4-:R-:W-:-:S04]  /*08d0*/  LOP3.LUT R3, R4, 0x6000, R3, 0xd8, !PT ;  /* 0x0000600004037812 */ /* 0x010fc800078ed803 */
[----:B------:R-:W-:-:S05]  /*08e0*/  LOP3.LUT R3, R3, 0x400000, RZ, 0xb8, !PT ;  /* 0x0040000003037812 */ /* 0x000fca00078eb8ff */
[----:B------:R2:W-:Y:S02]  /*08f0*/  STS [UR8+0x8], R3 ;  /* 0x00000803ff007988 */ /* 0x0005e40008000808 */
.L_x_16:
[----:B------:R-:W-:Y:S05]  /*0900*/  BSYNC.RELIABLE B0 ;  /* 0x0000000000007941 */ /* 0x000fea0003800100 */
.L_x_13:
[----:B--2345:R-:W2:Y:S02]  /*0910*/  @!P3 LDS R3, [UR8+0x8] ;  /* 0x00000808ff03b984 */ /* 0x03cea40008000800 */
[----:B--2---:R-:W-:-:S05]  /*0920*/  @!P3 LOP3.LUT R3, R3, 0x8000, RZ, 0xb8, !PT ;  /* 0x000080000303b812 */ /* 0x004fca00078eb8ff */
[----:B------:R4:W-:Y:S02]  /*0930*/  @!P3 STS [UR8+0x8], R3 ;  /* 0x00000803ff00b988 */ /* 0x0009e40008000808 */
.L_x_17:
[----:B------:R-:W-:Y:S05]  /*0940*/  BSYNC.RECONVERGENT B1 ;  /* 0x0000000000017941 */ /* 0x000fea0003800200 */
.L_x_12:
[----:B------:R-:W-:Y:S05]  /*0950*/  WARPSYNC.ALL ;  /* 0x0000000000007948 */ /* 0x000fea0003800000 */
[----:B------:R-:W-:Y:S01]  /*0960*/  NOP ;  /* 0x0000000000007918 */ /* 0x000fe20000000000 */
[----:B------:R-:W-:Y:S05]  /*0970*/  @P0 BRA `(.L_x_18) ;  /* 0x0000000000300947 */ /* 0x000fea0003800000 */
[----:B--234-:R-:W2:Y:S01]  /*0980*/  S2R R3, SR_LANEID ;  /* 0x0000000000037919 */ /* 0x01cea20000000000 */
[----:B------:R-:W-:Y:S05]  /*0990*/  WARPSYNC.ALL ;  /* 0x0000000000007948 */ /* 0x000fea0003800000 */
[----:B------:R-:W-:Y:S01]  /*09a0*/  NOP ;  /* 0x0000000000007918 */ /* 0x000fe20000000000 */
[----:B--2---:R-:W-:-:S05]  /*09b0*/  IMAD.SHL.U32 R3, R3, 0x4, RZ ;  /* 0x0000000403037824 */ /* 0x004fca00078e00ff */
[----:B------:R-:W2:Y:S01]  /*09c0*/  LDS R7, [R3+UR8] ;  /* 0x0000000803077984 */ /* 0x000ea20008000800 */
[----:B------:R-:W-:-:S05]  /*09d0*/  IADD3 R4, P1, PT, R3, UR6, RZ ;  /* 0x0000000603047c10 */ /* 0x000fca000ff3e0ff */
[----:B------:R-:W-:-:S05]  /*09e0*/  IMAD.X R5, RZ, RZ, UR7, P1 ;  /* 0x00000007ff057e24 */ /* 0x000fca00088e06ff */
[----:B--2---:R5:W2:Y:S01]  /*09f0*/  ATOMG.E.EXCH.STRONG.GPU PT, RZ, [R4], R7 ;  /* 0x0000000704ff73a8 */ /* 0x004aa200041ee100 */
[----:B------:R-:W-:-:S04]  /*0a00*/  DEPBAR {5,4,3,2,1,0} ;  /* 0x0000003f0000791a */ /* 0x000fc80000000000 */
[----:B------:R-:W3:Y:S02]  /*0a10*/  CCTL.E.C.LDCU.IV.DEEP [UR6] ;  /* 0x0000000006007540 */ /* 0x000ee40009c08000 */
[----:B---3--:R5:W-:Y:S01]  /*0a20*/  UTMACCTL.IV [UR6] ;  /* 0x00000000060079b9 */ /* 0x008be20008000000 */
[----:B------:R-:W-:Y:S01]  /*0a30*/  NOP ;  /* 0x0000000000007918 */ /* 0x000fe20000000000 */
.L_x_18:
[----:B------:R-:W-:Y:S05]  /*0a40*/  @P0 BRA `(.L_x_19) ;  /* 0x00000000000c0947 */ /* 0x000fea0003800000 */
[----:B------:R0:W-:Y:S01]  /*0a50*/  UTMACMDFLUSH ;  /* 0x00000000000079b7 */ /* 0x0001e20000000000 */
[----:B------:R-:W-:Y:S05]  /*0a60*/  @P0 BRA `(.L_x_19) ;  /* 0x0000000000040947 */ /* 0x000fea0003800000 */
[----:B------:R-:W-:-:S04]  /*0a70*/  DEPBAR.LE SB0, 0x0 ;  /* 0x000080000000791a */ /* 0x000fc80000000000 */
.L_x_19:
[----:B------:R-:W-:Y:S05]  /*0a80*/  WARPSYNC.ALL ;  /* 0x0000000000007948 */ /* 0x000fea0003800000 */
[----:B------:R-:W-:Y:S01]  /*0a90*/  NOP ;  /* 0x0000000000007918 */ /* 0x000fe20000000000 */
[----:B--2---:R-:W-:Y:S06]  /*0aa0*/  BAR.SYNC.DEFER_BLOCKING 0x0 ;  /* 0x0000000000007b1d */ /* 0x004fec0000010000 */
[----:B------:R-:W-:Y:S02]  /*0ab0*/  BSSY.RECONVERGENT B1, `(.L_x_20) ;  /* 0x000000b000017945 */ /* 0x000fe40003800200 */
[----:B------:R-:W-:Y:S06]  /*0ac0*/  BAR.SYNC.DEFER_BLOCKING 0x0 ;  /* 0x0000000000007b1d */ /* 0x000fec0000010000 */
[----:B------:R2:W-:Y:S01]  /*0ad0*/  @!P0 STS [R10], RZ ;  /* 0x000000ff0a008388 */ /* 0x0005e20000000800 */
[----:B------:R-:W-:Y:S01]  /*0ae0*/  NOP ;  /* 0x0000000000007918 */ /* 0x000fe20000000000 */
[----:B------:R-:W-:Y:S05]  /*0af0*/  @P3 BRA `(.L_x_21) ;  /* 0x0000000000183947 */ /* 0x000fea0003800000 */
[----:B---34-:R-:W3:Y:S01]  /*0b00*/  LDS R3, [UR8+0x8] ;  /* 0x00000808ff037984 */ /* 0x018ee20008000800 */
[----:B------:R-:W4:Y:S01]  /*0b10*/  LDC.64 R12, c[0x0][0x388] ;  /* 0x0000e200ff0c7b82 */ /* 0x000f220000000a00 */
[----:B-----5:R-:W-:Y:S02]  /*0b20*/  IMAD.MOV.U32 R4, RZ, RZ, 0x70 ;  /* 0x00000070ff047424 */ /* 0x020fe400078e00ff */
[----:B----4-:R4:W-:Y:S03]  /*0b30*/  STS.64 [UR8], R12 ;  /* 0x0000000cff007988 */ /* 0x0109e60008000a08 */
[----:B---3--:R-:W-:-:S05]  /*0b40*/  LOP3.LUT R3, R3, 0x10, R4, 0xd8, !PT ;  /* 0x0000001003037812 */ /* 0x008fca00078ed804 */
[----:B------:R4:W-:Y:S02]  /*0b50*/  STS [UR8+0x8], R3 ;  /* 0x00000803ff007988 */ /* 0x0009e40008000808 */
.L_x_21:
[----:B-----5:R-:W-:Y:S05]  /*0b60*/  BSYNC.RECONVERGENT B1 ;  /* 0x0000000000017941 */ /* 0x020fea0003800200 */
.L_x_20:
[----:B------:R-:W-:Y:S04]  /*0b70*/  BSSY.RECONVERGENT B2, `(.L_x_22) ;  /* 0x000000f000027945 */ /* 0x000fe80003800200 */
[----:B------:R-:W-:Y:S04]  /*0b80*/  BSSY.RELIABLE B1, `(.L_x_23) ;  /* 0x000000c000017945 */ /* 0x000fe80003800100 */
[----:B------:R-:W-:Y:S05]  /*0b90*/  @P3 BRA `(.L_x_24) ;  /* 0x0000000000283947 */ /* 0x000fea0003800000 */
[----:B---34-:R-:W3:Y:S01]  /*0ba0*/  LDS R3, [UR8+0x34] ;  /* 0x00003408ff037984 */ /* 0x018ee20008000800 */
[----:B------:R-:W-:Y:S01]  /*0bb0*/  IMAD.MOV.U32 R4, RZ, RZ, 0x3f000000 ;  /* 0x3f000000ff047424 */ /* 0x000fe200078e00ff */
[----:B------:R-:W-:Y:S05]  /*0bc0*/  @P3 BREAK.RELIABLE B1 ;  /* 0x0000000000013942 */ /* 0x000fea0003800100 */
[----:B---3--:R-:W-:-:S05]  /*0bd0*/  LOP3.LUT R3, R3, 0xff000000, R4, 0xb8, !PT ;  /* 0xff00000003037812 */ /* 0x008fca00078eb804 */
[----:B------:R3:W-:Y:S01]  /*0be0*/  STS [UR8+0x34], R3 ;  /* 0x00003403ff007988 */ /* 0x0007e20008000808 */
[----:B------:R-:W-:Y:S05]  /*0bf0*/  @P3 BRA `(.L_x_25) ;  /* 0x0000000000183947 */ /* 0x000fea0003800000 */
[----:B---3--:R-:W3:Y:S01]  /*0c00*/  LDS R3, [UR8+0x38] ;  /* 0x00003808ff037984 */ /* 0x008ee20008000800 */
[----:B------:R-:W-:-:S05]  /*0c10*/  IMAD.MOV.U32 R4, RZ, RZ, 0x3f ;  /* 0x0000003fff047424 */ /* 0x000fca00078e00ff */
[----:B---3--:R-:W-:-:S05]  /*0c20*/  LOP3.LUT R3, R3, 0xff, R4, 0xb8, !PT ;  /* 0x000000ff03037812 */ /* 0x008fca00078eb804 */
[----:B------:R5:W-:Y:S02]  /*0c30*/  STS [UR8+0x38], R3 ;  /* 0x00003803ff007988 */ /* 0x000be40008000808 */
.L_x_24:
[----:B------:R-:W-:Y:S05]  /*0c40*/  BSYNC.RELIABLE B1 ;  /* 0x0000000000017941 */ /* 0x000fea0003800100 */
.L_x_23:
[----:B------:R2:W-:Y:S02]  /*0c50*/  @!P3 STS [UR8+0x20], R9 ;  /* 0x00002009ff00b988 */ /* 0x0005e40008000808 */
.L_x_25:
[----:B------:R-:W-:Y:S05]  /*0c60*/  BSYNC.RECONVERGENT B2 ;  /* 0x0000000000027941 */ /* 0x000fea0003800200 */
.L_x_22:
[----:B------:R-:W-:Y:S05]  /*0c70*/  WARPSYNC.ALL ;  /* 0x0000000000007948 */ /* 0x000fea0003800000 */
[----:B------:R-:W-:Y:S01]  /*0c80*/  NOP ;  /* 0x0000000000007918 */ /* 0x000fe20000000000 */
[----:B---345:R-:W3:Y:S01]  /*0c90*/  LDC R3, c[0x0][0x39c] ;  /* 0x0000e700ff037b82 */ /* 0x038ee20000000800 */
[----:B------:R-:W-:Y:S01]  /*0ca0*/  BSSY.RECONVERGENT B2, `(.L_x_26) ;  /* 0x0000010000027945 */ /* 0x000fe20003800200 */
[----:B---3--:R-:W-:-:S05]  /*0cb0*/  VIADD R3, R3, 0xffffffff ;  /* 0xffffffff03037836 */ /* 0x008fca0000000000 */
[----:B------:R3:W-:Y:S01]  /*0cc0*/  @!P3 STS [UR8+0x24], R3 ;  /* 0x00002403ff00b988 */ /* 0x0007e20008000808 */
[----:B------:R-:W-:Y:S05]  /*0cd0*/  @P3 BRA `(.L_x_27) ;  /* 0x0000000000303947 */ /* 0x000fea0003800000 */
[----:B------:R-:W4:Y:S01]  /*0ce0*/  LDS R5, [UR8+0x34] ;  /* 0x00003408ff057984 */ /* 0x000f220008000800 */
[----:B------:R-:W5:Y:S03]  /*0cf0*/  LDC.64 R12, c[0x0][0x3b0] ;  /* 0x0000ec00ff0c7b82 */ /* 0x000f660000000a00 */
[----:B------:R-:W2:Y:S01]  /*0d00*/  LDS R4, [UR8+0x1c] ;  /* 0x00001c08ff047984 */ /* 0x000ea20008000800 */
[C---:B-----5:R-:W-:Y:S01]  /*0d10*/  SHF.L.U64.HI R8, R12.reuse, 0x1, R13 ;  /* 0x000000010c087819 */ /* 0x060fe2000001020d */
[----:B------:R-:W-:-:S03]  /*0d20*/  IMAD.SHL.U32 R7, R12, 0x2, RZ ;  /* 0x000000020c077824 */ /* 0x000fc600078e00ff */
[--C-:B--2---:R-:W-:Y:S02]  /*0d30*/  SHF.R.U32.HI R9, RZ, 0x4, R8.reuse ;  /* 0x00000004ff097819 */ /* 0x104fe40000011608 */
[----:B------:R-:W-:-:S05]  /*0d40*/  SHF.R.U64 R7, R7, 0x4, R8 ;  /* 0x0000000407077819 */ /* 0x000fca0000001208 */
[----:B------:R5:W-:Y:S01]  /*0d50*/  STS [UR8+0xc], R7 ;  /* 0x00000c07ff007988 */ /* 0x000be20008000808 */
[----:B----4-:R-:W-:Y:S02]  /*0d60*/  LOP3.LUT R5, R5, 0x7, RZ, 0xb8, !PT ;  /* 0x0000000705057812 */ /* 0x010fe400078eb8ff */
[----:B------:R-:W-:-:S03]  /*0d70*/  LOP3.LUT R4, R4, 0xf, R9, 0xb8, !PT ;  /* 0x0000000f04047812 */ /* 0x000fc600078eb809 */
[----:B------:R5:W-:Y:S04]  /*0d80*/  STS [UR8+0x34], R5 ;  /* 0x00003405ff007988 */ /* 0x000be80008000808 */
[----:B------:R5:W-:Y:S02]  /*0d90*/  STS [UR8+0x1c], R4 ;  /* 0x00001c04ff007988 */ /* 0x000be40008000808 */
.L_x_27:
[----:B------:R-:W-:Y:S05]  /*0da0*/  BSYNC.RECONVERGENT B2 ;  /* 0x0000000000027941 */ /* 0x000fea0003800200 */
.L_x_26:
[----:B------:R-:W-:Y:S04]  /*0db0*/  BSSY.RECONVERGENT B3, `(.L_x_28) ;  /* 0x000001a000037945 */ /* 0x000fe80003800200 */
[----:B------:R-:W-:Y:S04]  /*0dc0*/  BSSY.RELIABLE B2, `(.L_x_29) ;  /* 0x0000015000027945 */ /* 0x000fe80003800100 */
[----:B------:R-:W-:Y:S05]  /*0dd0*/  @P3 BRA `(.L_x_30) ;  /* 0x0000000000203947 */ /* 0x000fea0003800000 */
[----:B-----5:R-:W4:Y:S02]  /*0de0*/  LDS R4, [UR8+0x34] ;  /* 0x00003408ff047984 */ /* 0x020f240008000800 */
[----:B----4-:R-:W-:-:S05]  /*0df0*/  LOP3.LUT R4, R4, 0x38, RZ, 0xb8, !PT ;  /* 0x0000003804047812 */ /* 0x010fca00078eb8ff */
[----:B------:R4:W-:Y:S01]  /*0e00*/  STS [UR8+0x34], R4 ;  /* 0x00003404ff007988 */ /* 0x0009e20008000808 */
[----:B------:R-:W-:Y:S05]  /*0e10*/  @P3 BRA `(.L_x_31) ;  /* 0x0000000000203947 */ /* 0x000fea0003800000 */
[----:B----4-:R-:W4:Y:S01]  /*0e20*/  LDS R4, [UR8+0x8] ;  /* 0x00000808ff047984 */ /* 0x010f220008000800 */
[----:B------:R-:W-:-:S05]  /*0e30*/  IMAD.MOV.U32 R5, RZ, RZ, 0x780 ;  /* 0x00000780ff057424 */ /* 0x000fca00078e00ff */
[----:B----4-:R-:W-:-:S05]  /*0e40*/  LOP3.LUT R4, R4, 0x500, R5, 0xd8, !PT ;  /* 0x0000050004047812 */ /* 0x010fca00078ed805 */
[----:B------:R4:W-:Y:S02]  /*0e50*/  STS [UR8+0x8], R4 ;  /* 0x00000804ff007988 */ /* 0x0009e40008000808 */
.L_x_30:
[----:B------:R-:W-:Y:S05]  /*0e60*/  @P3 BRA `(.L_x_32) ;  /* 0x0000000000283947 */ /* 0x000fea0003800000 */
[----:B----45:R-:W4:Y:S02]  /*0e70*/  LDS R4, [UR8+0x8] ;  /* 0x00000808ff047984 */ /* 0x030f240008000800 */
[----:B----4-:R-:W-:-:S05]  /*0e80*/  LOP3.LUT R4, R4, 0x1800, RZ, 0xb8, !PT ;  /* 0x0000180004047812 */ /* 0x010fca00078eb8ff */
[----:B------:R5:W-:Y:S02]  /*0e90*/  STS [UR8+0x8], R4 ;  /* 0x00000804ff007988 */ /* 0x000be40008000808 */
.L_x_31:
[----:B------:R-:W-:Y:S05]  /*0ea0*/  @P3 BREAK.RELIABLE B2 ;  /* 0x0000000000023942 */ /* 0x000fea0003800100 */
[----:B------:R-:W-:Y:S05]  /*0eb0*/  @P3 BRA `(.L_x_33) ;  /* 0x0000000000243947 */ /* 0x000fea0003800000 */
[----:B----45:R-:W4:Y:S01]  /*0ec0*/  LDS R4, [UR8+0x8] ;  /* 0x00000808ff047984 */ /* 0x030f220008000800 */
[----:B------:R-:W-:-:S05]  /*0ed0*/  IMAD.MOV.U32 R5, RZ, RZ, 0x6000 ;  /* 0x00006000ff057424 */ /* 0x000fca00078e00ff */
[----:B----4-:R-:W-:-:S04]  /*0ee0*/  LOP3.LUT R4, R4, 0x6000, R5, 0xd8, !PT ;  /* 0x0000600004047812 */ /* 0x010fc800078ed805 */
[----:B------:R-:W-:-:S05]  /*0ef0*/  LOP3.LUT R4, R4, 0x400000, RZ, 0xb8, !PT ;  /* 0x0040000004047812 */ /* 0x000fca00078eb8ff */
[----:B------:R4:W-:Y:S02]  /*0f00*/  STS [UR8+0x8], R4 ;  /* 0x00000804ff007988 */ /* 0x0009e40008000808 */
.L_x_32:
[----:B------:R-:W-:Y:S05]  /*0f10*/  BSYNC.RELIABLE B2 ;  /* 0x0000000000027941 */ /* 0x000fea0003800100 */
.L_x_29:
[----:B----45:R-:W4:Y:S02]  /*0f20*/  @!P3 LDS R4, [UR8+0x8] ;  /* 0x00000808ff04b984 */ /* 0x030f240008000800 */
[----:B----4-:R-:W-:-:S05]  /*0f30*/  @!P3 LOP3.LUT R4, R4, 0x8000, RZ, 0xb8, !PT ;  /* 0x000080000404b812 */ /* 0x010fca00078eb8ff */
[----:B------:R4:W-:Y:S02]  /*0f40*/  @!P3 STS [UR8+0x8], R4 ;  /* 0x00000804ff00b988 */ /* 0x0009e40008000808 */
.L_x_33:
[----:B------:R-:W-:Y:S05]  /*0f50*/  BSYNC.RECONVERGENT B3 ;  /* 0x0000000000037941 */ /* 0x000fea0003800200 */
.L_x_28:
[----:B------:R-:W-:Y:S05]  /*0f60*/  WARPSYNC.ALL ;  /* 0x0000000000007948 */ /* 0x000fea0003800000 */
[----:B------:R-:W-:Y:S01]  /*0f70*/  NOP ;  /* 0x0000000000007918 */ /* 0x000fe20000000000 */
[----:B------:R-:W-:-:S04]  /*0f80*/  UIADD3 UR5, UPT, UPT, UR4, 0x80, URZ ;  /* 0x0000008004057890 */ /* 0x000fc8000fffe0ff */
[----:B------:R-:W-:-:S04]  /*0f90*/  UIADD3 UR42, UP0, UPT, UR5, UR12, URZ ;  /* 0x0000000c052a7290 */ /* 0x000fc8000ff1e0ff */
[----:B------:R-:W-:Y:S01]  /*0fa0*/  ULEA.HI.X.SX32 UR43, UR5, UR13, 0x1, UP0 ;  /* 0x0000000d052b7291 */ /* 0x000fe200080f0eff */
[----:B------:R-:W-:Y:S11]  /*0fb0*/  @P0 BRA `(.L_x_34) ;  /* 0x0000000000300947 */ /* 0x000ff60003800000 */
[----:B----45:R-:W4:Y:S01]  /*0fc0*/  S2R R4, SR_LANEID ;  /* 0x0000000000047919 */ /* 0x030f220000000000 */
[----:B------:R-:W-:Y:S05]  /*0fd0*/  WARPSYNC.ALL ;  /* 0x0000000000007948 */ /* 0x000fea0003800000 */
[----:B------:R-:W-:Y:S01]  /*0fe0*/  NOP ;  /* 0x0000000000007918 */ /* 0x000fe20000000000 */
[----:B----4-:R-:W-:-:S05]  /*0ff0*/  IMAD.SHL.U32 R8, R4, 0x4, RZ ;  /* 0x0000000404087824 */ /* 0x010fca00078e00ff */
[----:B------:R-:W4:Y:S01]  /*1000*/  LDS R7, [R8+UR8] ;  /* 0x0000000808077984 */ /* 0x000f220008000800 */
[----:B------:R-:W-:-:S05]  /*1010*/  IADD3 R4, P1, PT, R8, UR42, RZ ;  /* 0x0000002a08047c10 */ /* 0x000fca000ff3e0ff */
[----:B------:R-:W-:-:S05]  /*1020*/  IMAD.X R5, RZ, RZ, UR43, P1 ;  /* 0x0000002bff057e24 */ /* 0x000fca00088e06ff */
[----:B----4-:R4:W5:Y:S01]  /*1030*/  ATOMG.E.EXCH.STRONG.GPU PT, RZ, [R4], R7 ;  /* 0x0000000704ff73a8 */ /* 0x01096200041ee100 */
[----:B------:R-:W-:-:S04]  /*1040*/  DEPBAR {5,4,3,2,1,0} ;  /* 0x0000003f0000791a */ /* 0x000fc80000000000 */
[----:B------:R-:W2:Y:S02]  /*1050*/  CCTL.E.C.LDCU.IV.DEEP [UR42] ;  /* 0x000000002a007540 */ /* 0x000ea40009c08000 */
[----:B--2---:R4:W-:Y:S01]  /*1060*/  UTMACCTL.IV [UR42] ;  /* 0x000000002a0079b9 */ /* 0x0049e20008000000 */
[----:B------:R-:W-:Y:S01]  /*1070*/  NOP ;  /* 0x0000000000007918 */ /* 0x000fe20000000000 */
.L_x_34:
[----:B------:R-:W-:Y:S05]  /*1080*/  @P0 BRA `(.L_x_35) ;  /* 0x00000000000c0947 */ /* 0x000fea0003800000 */
[----:B------:R0:W-:Y:S01]  /*1090*/  UTMACMDFLUSH ;  /* 0x00000000000079b7 */ /* 0x0001e20000000000 */
[----:B------:R-:W-:Y:S05]  /*10a0*/  @P0 BRA `(.L_x_35) ;  /* 0x0000000000040947 */ /* 0x000fea0003800000 */
[----:B------:R-:W-:-:S04]  /*10b0*/  DEPBAR.LE SB0, 0x0 ;  /* 0x000080000000791a */ /* 0x000fc80000000000 */
.L_x_35:
[----:B------:R-:W-:Y:S05]  /*10c0*/  WARPSYNC.ALL ;  /* 0x0000000000007948 */ /* 0x000fea0003800000 */
[----:B------:R-:W-:Y:S01]  /*10d0*/  NOP ;  /* 0x0000000000007918 */ /* 0x000fe20000000000 */
[----:B-----5:R-:W-:Y:S06]  /*10e0*/  BAR.SYNC.DEFER_BLOCKING 0x0 ;  /* 0x0000000000007b1d */ /* 0x020fec0000010000 */
[----:B------:R-:W-:Y:S02]  /*10f0*/  BSSY.RECONVERGENT B3, `(.L_x_36) ;  /* 0x000000b000037945 */ /* 0x000fe40003800200 */
[----:B------:R-:W-:Y:S06]  /*1100*/  BAR.SYNC.DEFER_BLOCKING 0x0 ;  /* 0x0000000000007b1d */ /* 0x000fec0000010000 */
[----:B------:R5:W-:Y:S01]  /*1110*/  @!P0 STS [R10], RZ ;  /* 0x000000ff0a008388 */ /* 0x000be20000000800 */
[----:B------:R-:W-:Y:S01]  /*1120*/  NOP ;  /* 0x0000000000007918 */ /* 0x000fe20000000000 */
[----:B------:R-:W-:Y:S05]  /*1130*/  @P3 BRA `(.L_x_37) ;  /* 0x0000000000183947 */ /* 0x000fea0003800000 */
[----:B----4-:R-:W4:Y:S01]  /*1140*/  LDS R4, [UR8+0x8] ;  /* 0x00000808ff047984 */ /* 0x010f220008000800 */
[----:B--2---:R-:W2:Y:S01]  /*1150*/  LDC.64 R8, c[0x0][0x390] ;  /* 0x0000e400ff087b82 */ /* 0x004ea20000000a00 */
[----:B------:R-:W-:Y:S02]  /*1160*/  IMAD.MOV.U32 R5, RZ, RZ, 0x70 ;  /* 0x00000070ff057424 */ /* 0x000fe400078e00ff */
[----:B--2---:R2:W-:Y:S03]  /*1170*/  STS.64 [UR8], R8 ;  /* 0x00000008ff007988 */ /* 0x0045e60008000a08 */
[----:B----4-:R-:W-:-:S05]  /*1180*/  LOP3.LUT R4, R4, 0x10, R5, 0xd8, !PT ;  /* 0x0000001004047812 */ /* 0x010fca00078ed805 */
[----:B------:R2:W-:Y:S02]  /*1190*/  STS [UR8+0x8], R4 ;  /* 0x00000804ff007988 */ /* 0x0005e40008000808 */
.L_x_37:
[----:B----4-:R-:W-:Y:S05]  /*11a0*/  BSYNC.RECONVERGENT B3 ;  /* 0x0000000000037941 */ /* 0x010fea0003800200 */
.L_x_36:
[----:B------:R-:W-:Y:S04]  /*11b0*/  BSSY.RECONVERGENT B4, `(.L_x_38) ;  /* 0x0000011000047945 */ /* 0x000fe80003800200 */
[----:B------:R-:W-:Y:S04]  /*11c0*/  BSSY.RELIABLE B3, `(.L_x_39) ;  /* 0x000000e000037945 */ /* 0x000fe80003800100 */
[----:B------:R-:W-:Y:S05]  /*11d0*/  @P3 BRA `(.L_x_40) ;  /* 0x0000000000243947 */ /* 0x000fea0003800000 */
[----:B--2---:R-:W2:Y:S01]  /*11e0*/  LDS R4, [UR8+0x34] ;  /* 0x00003408ff047984 */ /* 0x004ea20008000800 */
[----:B------:R-:W-:-:S05]  /*11f0*/  IMAD.MOV.U32 R5, RZ, RZ, 0x3f000000 ;  /* 0x3f000000ff057424 */ /* 0x000fca00078e00ff */
[----:B--2---:R-:W-:-:S05]  /*1200*/  LOP3.LUT R4, R4, 0xff000000, R5, 0xb8, !PT ;  /* 0xff00000004047812 */ /* 0x004fca00078eb805 */
[----:B------:R2:W-:Y:S01]  /*1210*/  STS [UR8+0x34], R4 ;  /* 0x00003404ff007988 */ /* 0x0005e20008000808 */
[----:B------:R-:W-:Y:S05]  /*1220*/  @P3 BRA `(.L_x_41) ;  /* 0x00000000001c3947 */ /* 0x000fea0003800000 */
[----:B--2---:R-:W2:Y:S01]  /*1230*/  LDS R4, [UR8+0x38] ;  /* 0x00003808ff047984 */ /* 0x004ea20008000800 */
[----:B------:R-:W-:-:S05]  /*1240*/  IMAD.MOV.U32 R5, RZ, RZ, 0x3f ;  /* 0x0000003fff057424 */ /* 0x000fca00078e00ff */
[----:B--2---:R-:W-:-:S05]  /*1250*/  LOP3.LUT R4, R4, 0xff, R5, 0xb8, !PT ;  /* 0x000000ff04047812 */ /* 0x004fca00078eb805 */
[----:B------:R4:W-:Y:S02]  /*1260*/  STS [UR8+0x38], R4 ;  /* 0x00003804ff007988 */ /* 0x0009e40008000808 */
.L_x_40:
[----:B------:R-:W-:Y:S05]  /*1270*/  @P3 BREAK.RELIABLE B3 ;  /* 0x0000000000033942 */ /* 0x000fea0003800100 */
[----:B------:R-:W-:Y:S05]  /*1280*/  @P3 BRA `(.L_x_42) ;  /* 0x00000000000c3947 */ /* 0x000fea0003800000 */
[----:B------:R2:W-:Y:S02]  /*1290*/  STS [UR8+0x20], R3 ;  /* 0x00002003ff007988 */ /* 0x0005e40008000808 */
.L_x_41:
[----:B------:R-:W-:Y:S05]  /*12a0*/  BSYNC.RELIABLE B3 ;  /* 0x0000000000037941 */ /* 0x000fea0003800100 */
.L_x_39:
[----:B------:R2:W-:Y:S02]  /*12b0*/  @!P3 STS [UR8+0x24], R2 ;  /* 0x00002402ff00b988 */ /* 0x0005e40008000808 */
.L_x_42:
[----:B------:R-:W-:Y:S05]  /*12c0*/  BSYNC.RECONVERGENT B4 ;  /* 0x0000000000047941 */ /* 0x000fea0003800200 */
.L_x_38:
[----:B------:R-:W-:Y:S05]  /*12d0*/  WARPSYNC.ALL ;  /* 0x0000000000007948 */ /* 0x000fea0003800000 */
[----:B------:R-:W-:Y:S01]  /*12e0*/  NOP ;  /* 0x0000000000007918 */ /* 0x000fe20000000000 */
[----:B------:R-:W-:Y:S04]  /*12f0*/  BSSY.RECONVERGENT B4, `(.L_x_43) ;  /* 0x000000e000047945 */ /* 0x000fe80003800200 */
[----:B------:R-:W-:Y:S05]  /*1300*/  @P3 BRA `(.L_x_44) ;  /* 0x0000000000303947 */ /* 0x000fea0003800000 */
[----:B--23--:R-:W2:Y:S01]  /*1310*/  LDS R3, [UR8+0x34] ;  /* 0x00003408ff037984 */ /* 0x00cea20008000800 */
[----:B----4-:R-:W3:Y:S03]  /*1320*/  LDC.64 R4, c[0x0][0x3b8] ;  /* 0x0000ee00ff047b82 */ /* 0x010ee60000000a00 */
        /* <DEDUP_REMOVED lines=10> */
.L_x_44:
[----:B------:R-:W-:Y:S05]  /*13d0*/  BSYNC.RECONVERGENT B4 ;  /* 0x0000000000047941 */ /* 0x000fea0003800200 */
.L_x_43:
[----:B------:R-:W-:Y:S04]  /*13e0*/  BSSY.RECONVERGENT B5, `(.L_x_45) ;  /* 0x000001a000057945 */ /* 0x000fe80003800200 */
[----:B------:R-:W-:Y:S04]  /*13f0*/  BSSY.RELIABLE B4, `(.L_x_46) ;  /* 0x0000015000047945 */ /* 0x000fe80003800100 */
[----:B------:R-:W-:Y:S05]  /*1400*/  @P3 BRA `(.L_x_47) ;  /* 0x0000000000203947 */ /* 0x000fea0003800000 */
[----:B--23--:R-:W2:Y:S02]  /*1410*/  LDS R2, [UR8+0x34] ;  /* 0x00003408ff027984 */ /* 0x00cea40008000800 */
[----:B--2---:R-:W-:-:S05]  /*1420*/  LOP3.LUT R2, R2, 0x38, RZ, 0xb8, !PT ;  /* 0x0000003802027812 */ /* 0x004fca00078eb8ff */
[----:B------:R2:W-:Y:S01]  /*1430*/  STS [UR8+0x34], R2 ;  /* 0x00003402ff007988 */ /* 0x0005e20008000808 */
[----:B------:R-:W-:Y:S05]  /*1440*/  @P3 BRA `(.L_x_48) ;  /* 0x0000000000203947 */ /* 0x000fea0003800000 */
[----:B--2---:R-:W2:Y:S01]  /*1450*/  LDS R2, [UR8+0x8] ;  /* 0x00000808ff027984 */ /* 0x004ea20008000800 */
[----:B------:R-:W-:-:S05]  /*1460*/  IMAD.MOV.U32 R3, RZ, RZ, 0x780 ;  /* 0x00000780ff037424 */ /* 0x000fca00078e00ff */
[----:B--2---:R-:W-:-:S05]  /*1470*/  LOP3.LUT R2, R2, 0x500, R3, 0xd8, !PT ;  /* 0x0000050002027812 */ /* 0x004fca00078ed803 */
[----:B------:R2:W-:Y:S02]  /*1480*/  STS [UR8+0x8], R2 ;  /* 0x00000802ff007988 */ /* 0x0005e40008000808 */
.L_x_47:
[----:B------:R-:W-:Y:S05]  /*1490*/  @P3 BRA `(.L_x_49) ;  /* 0x0000000000283947 */ /* 0x000fea0003800000 */
[----:B--23--:R-:W2:Y:S02]  /*14a0*/  LDS R2, [UR8+0x8] ;  /* 0x00000808ff027984 */ /* 0x00cea40008000800 */
[----:B--2---:R-:W-:-:S05]  /*14b0*/  LOP3.LUT R2, R2, 0x1800, RZ, 0xb8, !PT ;  /* 0x0000180002027812 */ /* 0x004fca00078eb8ff */
[----:B------:R3:W-:Y:S02]  /*14c0*/  STS [UR8+0x8], R2 ;  /* 0x00000802ff007988 */ /* 0x0007e40008000808 */
.L_x_48:
[----:B------:R-:W-:Y:S05]  /*14d0*/  @P3 BREAK.RELIABLE B4 ;  /* 0x0000000000043942 */ /* 0x000fea0003800100 */
[----:B------:R-:W-:Y:S05]  /*14e0*/  @P3 BRA `(.L_x_50) ;  /* 0x0000000000243947 */ /* 0x000fea0003800000 */
[----:B--23--:R-:W2:Y:S01]  /*14f0*/  LDS R2, [UR8+0x8] ;  /* 0x00000808ff027984 */ /* 0x00cea20008000800 */
[----:B------:R-:W-:-:S05]  /*1500*/  IMAD.MOV.U32 R3, RZ, RZ, 0x6000 ;  /* 0x00006000ff037424 */ /* 0x000fca00078e00ff */
[----:B--2---:R-:W-:-:S04]  /*1510*/  LOP3.LUT R2, R2, 0x6000, R3, 0xd8, !PT ;  /* 0x0000600002027812 */ /* 0x004fc800078ed803 */
[----:B------:R-:W-:-:S05]  /*1520*/  LOP3.LUT R2, R2, 0x400000, RZ, 0xb8, !PT ;  /* 0x0040000002027812 */ /* 0x000fca00078eb8ff */
[----:B------:R2:W-:Y:S02]  /*1530*/  STS [UR8+0x8], R2 ;  /* 0x00000802ff007988 */ /* 0x0005e40008000808 */
.L_x_49:
[----:B------:R-:W-:Y:S05]  /*1540*/  BSYNC.RELIABLE B4 ;  /* 0x0000000000047941 */ /* 0x000fea0003800100 */
.L_x_46:
[----:B--23--:R-:W2:Y:S02]  /*1550*/  @!P3 LDS R2, [UR8+0x8] ;  /* 0x00000808ff02b984 */ /* 0x00cea40008000800 */
[----:B--2---:R-:W-:-:S05]  /*1560*/  @!P3 LOP3.LUT R2, R2, 0x8000, RZ, 0xb8, !PT ;  /* 0x000080000202b812 */ /* 0x004fca00078eb8ff */
[----:B------:R2:W-:Y:S02]  /*1570*/  @!P3 STS [UR8+0x8], R2 ;  /* 0x00000802ff00b988 */ /* 0x0005e40008000808 */
.L_x_50:
[----:B------:R-:W-:Y:S05]  /*1580*/  BSYNC.RECONVERGENT B5 ;  /* 0x0000000000057941 */ /* 0x000fea0003800200 */
.L_x_45:
[----:B------:R-:W-:Y:S05]  /*1590*/  WARPSYNC.ALL ;  /* 0x0000000000007948 */ /* 0x000fea0003800000 */
[----:B------:R-:W-:Y:S01]  /*15a0*/  NOP ;  /* 0x0000000000007918 */ /* 0x000fe20000000000 */
[----:B------:R-:W-:-:S04]  /*15b0*/  UIADD3 UR4, UPT, UPT, UR4, 0x100, URZ ;  /* 0x0000010004047890 */ /* 0x000fc8000fffe0ff */
[----:B------:R-:W-:-:S04]  /*15c0*/  UIADD3 UR12, UP0, UPT, UR4, UR12, URZ ;  /* 0x0000000c040c7290 */ /* 0x000fc8000ff1e0ff */
[----:B------:R-:W-:Y:S01]  /*15d0*/  ULEA.HI.X.SX32 UR13, UR4, UR13, 0x1, UP0 ;  /* 0x0000000d040d7291 */ /* 0x000fe200080f0eff */
[----:B------:R-:W-:Y:S11]  /*15e0*/  @P0 BRA `(.L_x_51) ;  /* 0x0000000000300947 */ /* 0x000ff60003800000 */
[----:B--23--:R-:W2:Y:S01]  /*15f0*/  S2R R2, SR_LANEID ;  /* 0x0000000000027919 */ /* 0x00cea20000000000 */
[----:B------:R-:W-:Y:S05]  /*1600*/  WARPSYNC.ALL ;  /* 0x0000000000007948 */ /* 0x000fea0003800000 */
[----:B------:R-:W-:Y:S01]  /*1610*/  NOP ;  /* 0x0000000000007918 */ /* 0x000fe20000000000 */
[----:B--2-4-:R-:W-:-:S05]  /*1620*/  IMAD.SHL.U32 R4, R2, 0x4, RZ ;  /* 0x0000000402047824 */ /* 0x014fca00078e00ff */
[----:B------:R-:W2:Y:S01]  /*1630*/  LDS R5, [R4+UR8] ;  /* 0x0000000804057984 */ /* 0x000ea20008000800 */
[----:B------:R-:W-:-:S05]  /*1640*/  IADD3 R2, P1, PT, R4, UR12, RZ ;  /* 0x0000000c04027c10 */ /* 0x000fca000ff3e0ff */
[----:B------:R-:W-:-:S05]  /*1650*/  IMAD.X R3, RZ, RZ, UR13, P1 ;  /* 0x0000000dff037e24 */ /* 0x000fca00088e06ff */
[----:B--2---:R2:W3:Y:S01]  /*1660*/  ATOMG.E.EXCH.STRONG.GPU PT, RZ, [R2], R5 ;  /* 0x0000000502ff73a8 */ /* 0x0044e200041ee100 */
[----:B------:R-:W-:-:S04]  /*1670*/  DEPBAR {5,4,3,2,1,0} ;  /* 0x0000003f0000791a */ /* 0x000fc80000000000 */
[----:B------:R-:W4:Y:S02]  /*1680*/  CCTL.E.C.LDCU.IV.DEEP [UR12] ;  /* 0x000000000c007540 */ /* 0x000f240009c08000 */
[----:B----4-:R2:W-:Y:S01]  /*1690*/  UTMACCTL.IV [UR12] ;  /* 0x000000000c0079b9 */ /* 0x0105e20008000000 */
[----:B------:R-:W-:Y:S01]  /*16a0*/  NOP ;  /* 0x0000000000007918 */ /* 0x000fe20000000000 */
.L_x_51:
[----:B------:R-:W-:Y:S05]  /*16b0*/  @P0 BRA `(.L_x_52) ;  /* 0x00000000000c0947 */ /* 0x000fea0003800000 */
[----:B------:R0:W-:Y:S01]  /*16c0*/  UTMACMDFLUSH ;  /* 0x00000000000079b7 */ /* 0x0001e20000000000 */
[----:B------:R-:W-:Y:S05]  /*16d0*/  @P0 BRA `(.L_x_52) ;  /* 0x0000000000040947 */ /* 0x000fea0003800000 */
[----:B------:R-:W-:-:S04]  /*16e0*/  DEPBAR.LE SB0, 0x0 ;  /* 0x000080000000791a */ /* 0x000fc80000000000 */
.L_x_52:
[----:B------:R-:W-:Y:S05]  /*16f0*/  WARPSYNC.ALL ;  /* 0x0000000000007948 */ /* 0x000fea0003800000 */
[----:B------:R-:W-:Y:S01]  /*1700*/  NOP ;  /* 0x0000000000007918 */ /* 0x000fe20000000000 */
[----:B---3--:R-:W-:Y:S01]  /*1710*/  BAR.SYNC.DEFER_BLOCKING 0x0 ;  /* 0x0000000000007b1d */ /* 0x008fe20000010000 */
[----:B--2---:R-:W-:Y:S01]  /*1720*/  SHF.R.U32.HI R2, RZ, 0x5, R0 ;  /* 0x00000005ff027819 */ /* 0x004fe20000011600 */
[----:B------:R-:W-:-:S03]  /*1730*/  UIADD3 UR10, UPT, UPT, UR8, 0x20020, URZ ;  /* 0x00020020080a7890 */ /* 0x000fc6000fffe0ff */
[----:B------:R-:W-:Y:S01]  /*1740*/  R2UR UR9, R2 ;  /* 0x00000000020972ca */ /* 0x000fe200000e0000 */
[----:B------:R-:W-:Y:S01]  /*1750*/  VOTEU.ALL UP0, P3 ;  /* 0x0000000000ff7886 */ /* 0x000fe20001800000 */
[----:B------:R-:W-:Y:S01]  /*1760*/  UMOV UR4, 0x1 ;  /* 0x0000000100047882 */ /* 0x000fe20000000000 */
[----:B------:R-:W-:Y:S01]  /*1770*/  VOTEU.ALL UP1, P3 ;  /* 0x0000000000ff7886 */ /* 0x000fe20001820000 */
[----:B------:R-:W-:Y:S02]  /*1780*/  BSSY.RECONVERGENT B5, `(.L_x_53) ;  /* 0x0000018000057945 */ /* 0x000fe40003800200 */
[----:B------:R-:W-:-:S04]  /*1790*/  @!UP0 UIADD3 UR16, UPT, UPT, -UR4, 0x100000, URZ ;  /* 0x0010000004108890 */ /* 0x000fc8000fffe1ff */
[----:B------:R-:W-:Y:S02]  /*17a0*/  @!UP0 USHF.L.U32 UR17, UR16, 0xb, URZ ;  /* 0x0000000b10118899 */ /* 0x000fe400080006ff */
[----:B------:R-:W-:Y:S02]  /*17b0*/  @!UP0 USHF.L.U32 UR16, UR16, 0x1, URZ ;  /* 0x0000000110108899 */ /* 0x000fe400080006ff */
[----:B------:R-:W-:-:S04]  /*17c0*/  @!UP0 UIADD3 UR4, UPT, UPT, -UR4, 0x100000, URZ ;  /* 0x0010000004048890 */ /* 0x000fc8000fffe1ff */
[----:B------:R-:W-:Y:S02]  /*17d0*/  @!UP0 USHF.L.U32 UR5, UR4, 0xb, URZ ;  /* 0x0000000b04058899 */ /* 0x000fe400080006ff */
[----:B------:R-:W-:Y:S01]  /*17e0*/  @!UP0 USHF.L.U32 UR4, UR4, 0x1, URZ ;  /* 0x0000000104048899 */ /* 0x000fe200080006ff */
[----:B------:R-:W-:Y:S01]  /*17f0*/  VOTEU.ALL UP0, P3 ;  /* 0x0000000000ff7886 */ /* 0x000fe20001800000 */
[----:B------:R-:W2:Y:S04]  /*1800*/  FENCE.VIEW.ASYNC.S ;  /* 0x00000000000073c6 */ /* 0x000ea80000000000 */
[----:B--2---:R2:W3:Y:S06]  /*1810*/  @!UP0 SYNCS.EXCH.64 URZ, [UR8+0x20000], UR16 ;  /* 0x0200001008ff85b2 */ /* 0x0044ec0008000100 */
[----:B------:R2:W3:Y:S02]  /*1820*/  @!UP1 SYNCS.EXCH.64 URZ, [UR8+0x20020], UR4 ;  /* 0x0200200408ff95b2 */ /* 0x0004e40008000100 */
[----:B---3--:R-:W-:Y:S06]  /*1830*/  BAR.SYNC.DEFER_BLOCKING 0x0 ;  /* 0x0000000000007b1d */ /* 0x008fec0000010000 */
[----:B------:R-:W-:Y:S05]  /*1840*/  @P3 BRA `(.L_x_54) ;  /* 0x00000000002c3947 */ /* 0x000fea0003800000 */
[----:B--2---:R-:W-:Y:S02]  /*1850*/  UMOV UR4, 0x1 ;  /* 0x0000000100047882 */ /* 0x004fe40000000000 */
[----:B------:R-:W-:-:S04]  /*1860*/  UIADD3 UR16, UPT, UPT, -UR4, 0x100000, URZ ;  /* 0x0010000004107890 */ /* 0x000fc8000fffe1ff */
[----:B------:R-:W-:Y:S02]  /*1870*/  USHF.L.U32 UR17, UR16, 0xb, URZ ;  /* 0x0000000b10117899 */ /* 0x000fe400080006ff */
[----:B------:R-:W-:Y:S02]  /*1880*/  USHF.L.U32 UR16, UR16, 0x1, URZ ;  /* 0x0000000110107899 */ /* 0x000fe400080006ff */
[----:B------:R-:W-:-:S04]  /*1890*/  UIADD3 UR4, UPT, UPT, -UR4, 0x100000, URZ ;  /* 0x0010000004047890 */ /* 0x000fc8000fffe1ff */
[----:B------:R-:W-:Y:S02]  /*18a0*/  USHF.L.U32 UR5, UR4, 0xb, URZ ;  /* 0x0000000b04057899 */ /* 0x000fe400080006ff */
[----:B------:R-:W-:Y:S01]  /*18b0*/  USHF.L.U32 UR4, UR4, 0x1, URZ ;  /* 0x0000000104047899 */ /* 0x000fe200080006ff */
[----:B------:R-:W2:Y:S03]  /*18c0*/  FENCE.VIEW.ASYNC.S ;  /* 0x00000000000073c6 */ /* 0x000ea60000000000 */
[----:B--2---:R3:W2:Y:S08]  /*18d0*/  SYNCS.EXCH.64 URZ, [UR8+0x20008], UR16 ;  /* 0x0200081008ff75b2 */ /* 0x0046b00008000100 */
[----:B------:R3:W4:Y:S02]  /*18e0*/  SYNCS.EXCH.64 URZ, [UR8+0x20028], UR4 ;  /* 0x0200280408ff75b2 */ /* 0x0007240008000100 */
[----:B---3--:R-:W-:Y:S01]  /*18f0*/  NOP ;  /* 0x0000000000007918 */ /* 0x008fe20000000000 */
.L_x_54:
[----:B--2---:R-:W-:Y:S05]  /*1900*/  BSYNC.RECONVERGENT B5 ;  /* 0x0000000000057941 */ /* 0x004fea0003800200 */
.L_x_53:
[----:B----4-:R-:W-:Y:S06]  /*1910*/  BAR.SYNC.DEFER_BLOCKING 0x0 ;  /* 0x0000000000007b1d */ /* 0x010fec0000010000 */
[----:B------:R-:W-:Y:S04]  /*1920*/  BSSY.RECONVERGENT B5, `(.L_x_55) ;  /* 0x000000d000057945 */ /* 0x000fe80003800200 */
[----:B------:R-:W-:Y:S05]  /*1930*/  @P3 BRA `(.L_x_56) ;  /* 0x00000000002c3947 */ /* 0x000fea0003800000 */
[----:B------:R-:W-:Y:S02]  /*1940*/  UMOV UR4, 0x1 ;  /* 0x0000000100047882 */ /* 0x000fe40000000000 */
[----:B------:R-:W-:-:S04]  /*1950*/  UIADD3 UR16, UPT, UPT, -UR4, 0x100000, URZ ;  /* 0x0010000004107890 */ /* 0x000fc8000fffe1ff */
[----:B------:R-:W-:Y:S02]  /*1960*/  USHF.L.U32 UR17, UR16, 0xb, URZ ;  /* 0x0000000b10117899 */ /* 0x000fe400080006ff */
[----:B------:R-:W-:Y:S02]  /*1970*/  USHF.L.U32 UR16, UR16, 0x1, URZ ;  /* 0x0000000110107899 */ /* 0x000fe400080006ff */
[----:B------:R-:W-:-:S04]  /*1980*/  UIADD3 UR4, UPT, UPT, -UR4, 0x100000, URZ ;  /* 0x0010000004047890 */ /* 0x000fc8000fffe1ff */
[----:B------:R-:W-:Y:S02]  /*1990*/  USHF.L.U32 UR5, UR4, 0xb, URZ ;  /* 0x0000000b04057899 */ /* 0x000fe400080006ff */
[----:B------:R-:W-:Y:S01]  /*19a0*/  USHF.L.U32 UR4, UR4, 0x1, URZ ;  /* 0x0000000104047899 */ /* 0x000fe200080006ff */
[----:B------:R-:W2:Y:S03]  /*19b0*/  FENCE.VIEW.ASYNC.S ;  /* 0x00000000000073c6 */ /* 0x000ea60000000000 */
[----:B--2---:R2:W3:Y:S08]  /*19c0*/  SYNCS.EXCH.64 URZ, [UR8+0x20010], UR16 ;  /* 0x0200101008ff75b2 */ /* 0x0044f00008000100 */
[----:B------:R2:W4:Y:S01]  /*19d0*/  SYNCS.EXCH.64 URZ, [UR8+0x20030], UR4 ;  /* 0x0200300408ff75b2 */ /* 0x0005220008000100 */
[----:B------:R-:W-:Y:S01]  /*19e0*/  NOP ;  /* 0x0000000000007918 */ /* 0x000fe20000000000 */
.L_x_56:
[----:B--2---:R-:W-:Y:S05]  /*19f0*/  BSYNC.RECONVERGENT B5 ;  /* 0x0000000000057941 */ /* 0x004fea0003800200 */
.L_x_55:
[----:B---34-:R-:W-:Y:S01]  /*1a00*/  BAR.SYNC.DEFER_BLOCKING 0x0 ;  /* 0x0000000000007b1d */ /* 0x018fe20000010000 */
[----:B------:R-:W-:Y:S01]  /*1a10*/  USHF.L.U32 UR19, UR14, 0x6, URZ ;  /* 0x000000060e137899 */ /* 0x000fe200080006ff */
[----:B------:R-:W-:Y:S01]  /*1a20*/  ISETP.GE.AND P0, PT, R6, 0x1, PT ;  /* 0x000000010600780c */ /* 0x000fe20003f06270 */
[----:B------:R-:W-:-:S03]  /*1a30*/  USHF.L.U32 UR23, UR15, 0x6, URZ ;  /* 0x000000060f177899 */ /* 0x000fc600080006ff */
        /* <DEDUP_REMOVED lines=13> */
.L_x_58:
[----:B--2---:R-:W-:Y:S05]  /*1b10*/  BSYNC.RECONVERGENT B5 ;  /* 0x0000000000057941 */ /* 0x004fea0003800200 */
.L_x_57:
[----:B------:R-:W-:Y:S05]  /*1b20*/  @!P0 BRA `(.L_x_59) ;  /* 0x0000000c00448947 */ /* 0x000fea0003800000 */
[----:B---34-:R-:W-:Y:S01]  /*1b30*/  BAR.SYNC.DEFER_BLOCKING 0x0 ;  /* 0x0000000000007b1d */ /* 0x018fe20000010000 */
[----:B------:R-:W-:Y:S01]  /*1b40*/  @!P3 IMAD.MOV.U32 R2, RZ, RZ, 0x8000 ;  /* 0x00008000ff02b424 */ /* 0x000fe200078e00ff */
[----:B------:R-:W-:Y:S01]  /*1b50*/  ELECT P1, URZ, PT ;  /* 0x0000000000ff782f */ /* 0x000fe20003820000 */
[----:B------:R-:W-:-:S03]  /*1b60*/  ULOP3.LUT UR4, UR9, 0x1, URZ, 0xc0, !UPT ;  /* 0x0000000109047892 */ /* 0x000fc6000f8ec0ff */
[C---:B------:R-:W-:Y:S02]  /*1b70*/  ISETP.LT.U32.AND P1, PT, R36.reuse, 0x40, P1 ;  /* 0x000000402400780c */ /* 0x040fe40000f21070 */
[----:B------:R-:W-:Y:S01]  /*1b80*/  ELECT P0, URZ, PT ;  /* 0x0000000000ff782f */ /* 0x000fe20003800000 */
[----:B------:R-:W-:Y:S02]  /*1b90*/  ULEA UR16, UR4, UR8, 0xd ;  /* 0x0000000804107291 */ /* 0x000fe4000f8e68ff */
[----:B------:R-:W-:Y:S01]  /*1ba0*/  USHF.L.U32 UR18, UR4, 0x6, URZ ;  /* 0x0000000604127899 */ /* 0x000fe200080006ff */
[----:B------:R-:W-:-:S06]  /*1bb0*/  ISETP.LT.U32.AND P0, PT, R36, 0x40, P0 ;  /* 0x000000402400780c */ /* 0x000fcc0000701070 */
[----:B------:R-:W-:Y:S01]  /*1bc0*/  UMOV UR22, UR18 ;  /* 0x0000001200167c82 */ /* 0x000fe20008000000 */
[----:B------:R-:W-:Y:S01]  /*1bd0*/  VOTEU.ANY UP0, P1 ;  /* 0x0000000000ff7886 */ /* 0x000fe20000800100 */
[----:B------:R2:W-:Y:S01]  /*1be0*/  @!P3 SYNCS.ARRIVE.TRANS64 RZ, [UR8+0x20000], R2 ;  /* 0x02000002ffffb9a7 */ /* 0x0005e20008000008 */
[----:B------:R3:W-:Y:S06]  /*1bf0*/  MEMBAR.ALL.CTA ;  /* 0x0000000000007992 */ /* 0x0007ec0000008000 */
[----:B---3--:R-:W3:Y:S01]  /*1c00*/  FENCE.VIEW.ASYNC.S ;  /* 0x00000000000073c6 */ /* 0x008ee20000000000 */
[----:B------:R-:W-:Y:S01]  /*1c10*/  @UP0 UIADD3 UR17, UPT, UPT, UR8, 0x20000, URZ ;  /* 0x0002000008110890 */ /* 0x000fe2000fffe0ff */
[----:B---3--:R-:W-:Y:S01]  /*1c20*/  VOTEU.ANY UP0, P1 ;  /* 0x0000000000ff7886 */ /* 0x008fe20000800100 */
[----:B------:R-:W-:-:S05]  /*1c30*/  VOTEU.ANY UP1, P0 ;  /* 0x0000000000ff7886 */ /* 0x000fca0000020100 */
[----:B------:R-:W-:Y:S02]  /*1c40*/  @UP1 UIADD3 UR20, UPT, UPT, UR16, 0x10000, URZ ;  /* 0x0001000010141890 */ /* 0x000fe4000fffe0ff */
[----:B------:R-:W-:Y:S01]  /*1c50*/  @UP1 UIADD3 UR21, UPT, UPT, UR8, 0x20000, URZ ;  /* 0x0002000008151890 */ /* 0x000fe2000fffe0ff */
[----:B------:R-:W-:Y:S01]  /*1c60*/  VOTEU.ANY UP1, P0 ;  /* 0x0000000000ff7886 */ /* 0x000fe20000020100 */
[----:B------:R-:W-:Y:S06]  /*1c70*/  BAR.SYNC.DEFER_BLOCKING 0x0 ;  /* 0x0000000000007b1d */ /* 0x000fec0000010000 */
[----:B------:R2:W-:Y:S01]  /*1c80*/  @UP0 UTMALDG.2D [UR16], [UR6] ;  /* 0x00000010060005b4 */ /* 0x0005e20008008000 */
[----:B------:R-:W-:Y:S01]  /*1c90*/  UISETP.NE.U32.AND UP0, UPT, UR9, URZ, UPT ;  /* 0x000000ff0900728c */ /* 0x000fe2000bf05070 */
[----:B------:R-:W-:Y:S06]  /*1ca0*/  BAR.SYNC.DEFER_BLOCKING 0x0 ;  /* 0x0000000000007b1d */ /* 0x000fec0000010000 */
[----:B------:R2:W-:Y:S02]  /*1cb0*/  @UP1 UTMALDG.2D [UR20], [UR42] ;  /* 0x000000142a0015b4 */ /* 0x0005e40008008000 */
[----:B------:R-:W-:Y:S06]  /*1cc0*/  BAR.SYNC.DEFER_BLOCKING 0x0 ;  /* 0x0000000000007b1d */ /* 0x000fec0000010000 */
[----:B------:R-:W3:Y:S02]  /*1cd0*/  SYNCS.PHASECHK.TRANS64.TRYWAIT P0, [UR8+0x20000], RZ ;  /* 0x020000ffff0075a7 */ /* 0x000ee40008001108 */
[----:B--23--:R-:W-:Y:S05]  /*1ce0*/  @!P0 BRA `(.L_x_60) ;  /* 0x0000001000ac8947 */ /* 0x00cfea0003800000 */
.L_x_78:
[----:B------:R-:W-:Y:S05]  /*1cf0*/  BRA.U UP0, `(.L_x_61) ;  /* 0x0000000100c87547 */ /* 0x000fea000b800000 */
[----:B------:R-:W-:Y:S02]  /*1d00*/  USHF.R.U32.HI UR14, URZ, 0x4, UR8 ;  /* 0x00000004ff0e7899 */ /* 0x000fe40008011608 */
[----:B------:R-:W-:Y:S02]  /*1d10*/  UIADD3 UR15, UPT, UPT, UR8, 0x10000, URZ ;  /* 0x00010000080f7890 */ /* 0x000fe4000fffe0ff */
[----:B------:R-:W-:Y:S02]  /*1d20*/  USGXT.U32 UR14, UR14, 0xe ;  /* 0x0000000e0e0e789a */ /* 0x000fe40008000000 */
[----:B------:R-:W-:Y:S02]  /*1d30*/  USHF.R.U32.HI UR15, URZ, 0x4, UR15 ;  /* 0x00000004ff0f7899 */ /* 0x000fe4000801160f */
[----:B------:R-:W-:Y:S02]  /*1d40*/  UIADD3 UR50, UP0, UPT, UR14, 0x2, URZ ;  /* 0x000000020e327890 */ /* 0x000fe4000ff1e0ff */
[----:B------:R-:W-:Y:S01]  /*1d50*/  USGXT.U32 UR16, UR15, 0xe ;  /* 0x0000000e0f10789a */ /* 0x000fe20008000000 */
[----:B------:R-:W-:Y:S01]  /*1d60*/  UMOV UR4, URZ ;  /* 0x000000ff00047c82 */ /* 0x000fe20008000000 */
[----:B------:R-:W-:Y:S01]  /*1d70*/  UMOV UR5, URZ ;  /* 0x000000ff00057c82 */ /* 0x000fe20008000000 */
[----:B------:R-:W-:-:S02]  /*1d80*/  UIADD3.X UR51, UPT, UPT, UR4, 0x40004040, URZ, UP0, !UPT ;  /* 0x4000404004337890 */ /* 0x000fc400087fe4ff */
[----:B------:R-:W-:Y:S02]  /*1d90*/  UIADD3 UR48, UP0, UPT, UR16, 0x2, URZ ;  /* 0x0000000210307890 */ /* 0x000fe4000ff1e0ff */
[----:B------:R-:W-:Y:S02]  /*1da0*/  UIADD3.64 UR26, UPT, UPT, UR50, 0x4, URZ ;  /* 0x00000004321a7897 */ /* 0x000fe4000fffe0ff */
[----:B------:R-:W-:Y:S02]  /*1db0*/  UIADD3.X UR49, UPT, UPT, UR5, 0x40004040, URZ, UP0, !UPT ;  /* 0x4000404005317890 */ /* 0x000fe400087fe4ff */
[----:B------:R-:W-:Y:S02]  /*1dc0*/  UIADD3.64 UR4, UPT, UPT, UR50, 0x2, URZ ;  /* 0x0000000232047897 */ /* 0x000fe4000fffe0ff */
[----:B------:R-:W-:Y:S02]  /*1dd0*/  UIADD3.64 UR24, UPT, UPT, UR48, 0x2, URZ ;  /* 0x0000000230187897 */ /* 0x000fe4000fffe0ff */
[----:B------:R-:W-:-:S02]  /*1de0*/  UIADD3.64 UR28, UPT, UPT, UR48, 0x4, URZ ;  /* 0x00000004301c7897 */ /* 0x000fc4000fffe0ff */
[----:B------:R-:W-:Y:S02]  /*1df0*/  UIADD3.64 UR30, UPT, UPT, UR50, 0x1fe, URZ ;  /* 0x000001fe321e7897 */ /* 0x000fe4000fffe0ff */
[----:B------:R-:W-:Y:S02]  /*1e00*/  UIADD3.64 UR32, UPT, UPT, UR48, 0x1fe, URZ ;  /* 0x000001fe30207897 */ /* 0x000fe4000fffe0ff */
[----:B------:R-:W-:Y:S02]  /*1e10*/  UIADD3.64 UR34, UPT, UPT, UR50, 0x200, URZ ;  /* 0x0000020032227897 */ /* 0x000fe4000fffe0ff */
[----:B------:R-:W-:Y:S02]  /*1e20*/  UIADD3.64 UR36, UPT, UPT, UR48, 0x200, URZ ;  /* 0x0000020030247897 */ /* 0x000fe4000fffe0ff */
[----:B------:R-:W-:Y:S02]  /*1e30*/  UIADD3.64 UR38, UPT, UPT, UR50, 0x202, URZ ;  /* 0x0000020232267897 */ /* 0x000fe4000fffe0ff */
[----:B------:R-:W-:Y:S01]  /*1e40*/  UIADD3.64 UR40, UPT, UPT, UR48, 0x202, URZ ;  /* 0x0000020230287897 */ /* 0x000fe2000fffe0ff */
[----:B------:R-:W-:Y:S01]  /*1e50*/  UMOV UR20, 0x0 ;  /* 0x0000000000147882 */ /* 0x000fe20000000000 */
[----:B------:R-:W-:Y:S01]  /*1e60*/  UMOV UR21, 0x4100490 ;  /* 0x0410049000157882 */ /* 0x000fe20000000000 */
[----:B------:R-:W-:Y:S01]  /*1e70*/  UIADD3.64 UR44, UPT, UPT, UR50, 0x204, URZ ;  /* 0x00000204322c7897 */ /* 0x000fe2000fffe0ff */
[----:B------:R-:W-:Y:S01]  /*1e80*/  UMOV UR15, 0x40004040 ;  /* 0x40004040000f7882 */ /* 0x000fe20000000000 */
[----:B------:R-:W-:Y:S01]  /*1e90*/  UIADD3.64 UR46, UPT, UPT, UR48, 0x204, URZ ;  /* 0x00000204302e7897 */ /* 0x000fe2000fffe0ff */
[----:B------:R-:W-:Y:S01]  /*1ea0*/  UMOV UR17, 0x40004040 ;  /* 0x4000404000117882 */ /* 0x000fe20000000000 */
[----:B------:R-:W-:Y:S01]  /*1eb0*/  UMOV UR52, 0x0 ;  /* 0x0000000000347882 */ /* 0x000fe20000000000 */
[----:B------:R-:W-:Y:S01]  /*1ec0*/  UMOV UR53, 0x4100490 ;  /* 0x0410049000357882 */ /* 0x000fe20000000000 */
[----:B------:R-:W-:Y:S01]  /*1ed0*/  UMOV UR54, 0x0 ;  /* 0x0000000000367882 */ /* 0x000fe20000000000 */
[----:B------:R-:W-:Y:S01]  /*1ee0*/  UMOV UR55, 0x4100490 ;  /* 0x0410049000377882 */ /* 0x000fe20000000000 */
[----:B------:R2:W-:Y:S01]  /*1ef0*/  UTCHMMA gdesc[UR14], gdesc[UR16], tmem[UR11], tmem[UR20], idesc[UR21], !UPT ;  /* 0x00ff14100e0075ea */ /* 0x0005e2000f80000b */
[----:B------:R-:W-:Y:S01]  /*1f00*/  UMOV UR56, 0x0 ;  /* 0x0000000000387882 */ /* 0x000fe20000000000 */
[----:B------:R-:W-:Y:S01]  /*1f10*/  UMOV UR57, 0x4100490 ;  /* 0x0410049000397882 */ /* 0x000fe20000000000 */
[----:B------:R2:W-:Y:S01]  /*1f20*/  UTCHMMA gdesc[UR50], gdesc[UR48], tmem[UR11], tmem[UR52], idesc[UR53], UPT ;  /* 0x00ff3430320075ea */ /* 0x0005e2000b80000b */
        /* <DEDUP_REMOVED lines=12> */
[----:B------:R2:W-:Y:S01]  /*1ff0*/  UTCHMMA gdesc[UR38], gdesc[UR40], tmem[UR11], tmem[UR62], idesc[UR63], UPT ;  /* 0x00ff3e28260075ea */ /* 0x0005e2000b80000b */
[----:B------:R2:W-:Y:S01]  /*2000*/  UTCHMMA gdesc[UR44], gdesc[UR46], tmem[UR11], tmem[UR64], idesc[UR65], UPT ;  /* 0x00ff402e2c0075ea */ /* 0x0005e2000b80000b */
[----:B------:R-:W-:Y:S01]  /*2010*/  NOP ;  /* 0x0000000000007918 */ /* 0x000fe20000000000 */
.L_x_61:
[----:B------:R-:W-:Y:S01]  /*2020*/  ELECT P0, URZ, PT ;  /* 0x0000000000ff782f */ /* 0x000fe20003800000 */
[----:B--2---:R-:W-:Y:S01]  /*2030*/  UMOV UR4, UR10 ;  /* 0x0000000a00047c82 */ /* 0x004fe20008000000 */
[----:B------:R-:W-:Y:S02]  /*2040*/  UMOV UR5, URZ ;  /* 0x000000ff00057c82 */ /* 0x000fe40008000000 */
[----:B------:R-:W-:-:S13]  /*2050*/  ISETP.LT.U32.AND P0, PT, R36, 0x20, P0 ;  /* 0x000000202400780c */ /* 0x000fda0000701070 */
[----:B------:R-:W-:Y:S01]  /*2060*/  VOTEU.ANY UP0, P0 ;  /* 0x0000000000ff7886 */ /* 0x000fe20000000100 */
[----:B------:R-:W-:Y:S01]  /*2070*/  VOTEU.ANY UP1, P0 ;  /* 0x0000000000ff7886 */ /* 0x000fe20000020100 */
[----:B------:R-:W-:-:S03]  /*2080*/  ISETP.GE.U32.AND P0, PT, R6, 0x81, PT ;  /* 0x000000810600780c */ /* 0x000fc60003f06070 */
[----:B------:R-:W-:Y:S02]  /*2090*/  @UP0 UMOV UR4, UR4 ;  /* 0x0000000400040c82 */ /* 0x000fe40008000000 */
[----:B------:R2:W-:Y:S01]  /*20a0*/  @UP1 UTCBAR [UR4], URZ ;  /* 0x000000ff040013e9 */ /* 0x0005e200080000ff */
[----:B------:R-:W-:Y:S06]  /*20b0*/  BAR.SYNC.DEFER_BLOCKING 0x0 ;  /* 0x0000000000007b1d */ /* 0x000fec0000010000 */
[----:B------:R-:W3:Y:S02]  /*20c0*/  SYNCS.PHASECHK.TRANS64.TRYWAIT P1, [UR8+0x20020], RZ ;  /* 0x020020ffff0075a7 */ /* 0x000ee40008021108 */
[----:B--23--:R-:W-:Y:S05]  /*20d0*/  @!P1 BRA `(.L_x_62) ;  /* 0x0000000c00bc9947 */ /* 0x00cfea0003800000 */
.L_x_79:
[----:B------:R-:W-:Y:S01]  /*20e0*/  IMAD.MOV.U32 R2, RZ, RZ, RZ ;  /* 0x000000ffff027224 */ /* 0x000fe200078e00ff */
[----:B------:R-:W-:Y:S06]  /*20f0*/  @!P0 BRA `(.L_x_59) ;  /* 0x0000000400d08947 */ /* 0x000fec0003800000 */
[----:B------:R-:W2:Y:S01]  /*2100*/  LDCU UR44, c[0x0][0x3a0] ;  /* 0x00007400ff2c77ac */ /* 0x000ea20008000800 */
[----:B------:R-:W-:Y:S01]  /*2110*/  UMOV UR45, 0x80 ;  /* 0x00000080002d7882 */ /* 0x000fe20000000000 */
[----:B------:R-:W-:-:S05]  /*2120*/  UMOV UR10, 0x1 ;  /* 0x00000001000a7882 */ /* 0x000fca0000000000 */
.L_x_66:
[----:B------:R-:W-:Y:S01]  /*2130*/  BAR.SYNC.DEFER_BLOCKING 0x0 ;  /* 0x0000000000007b1d */ /* 0x000fe20000010000 */
[----:B------:R-:W-:Y:S01]  /*2140*/  ULEA UR46, UR10, UR8, 0x3 ;  /* 0x000000080a2e7291 */ /* 0x000fe2000f8e18ff */
[----:B------:R-:W-:Y:S01]  /*2150*/  @!P3 IMAD.MOV.U32 R3, RZ, RZ, 0x8000 ;  /* 0x00008000ff03b424 */ /* 0x000fe200078e00ff */
[----:B------:R-:W-:Y:S01]  /*2160*/  ELECT P1, URZ, PT ;  /* 0x0000000000ff782f */ /* 0x000fe20003820000 */
[----:B------:R-:W-:-:S03]  /*2170*/  ULEA UR4, UR10, UR8, 0xe ;  /* 0x000000080a047291 */ /* 0x000fc6000f8e70ff */
[----:B------:R-:W-:Y:S01]  /*2180*/  ISETP.LT.U32.AND P1, PT, R36, 0x40, P1 ;  /* 0x000000402400780c */ /* 0x000fe20000f21070 */
[----:B------:R-:W-:Y:S01]  /*2190*/  ULOP3.LUT UR18, UR9, 0x1, URZ, 0xc0, !UPT ;  /* 0x0000000109127892 */ /* 0x000fe2000f8ec0ff */
[----:B------:R-:W-:-:S03]  /*21a0*/  ELECT P0, URZ, PT ;  /* 0x0000000000ff782f */ /* 0x000fc60003800000 */
[----:B------:R-:W-:Y:S02]  /*21b0*/  ULEA UR16, UR18, UR4, 0xd ;  /* 0x0000000412107291 */ /* 0x000fe4000f8e68ff */
[----:B------:R-:W-:Y:S01]  /*21c0*/  ULEA UR18, UR18, UR45, 0x6 ;  /* 0x0000002d12127291 */ /* 0x000fe2000f8e30ff */
[----:B------:R-:W-:-:S05]  /*21d0*/  ISETP.LT.U32.AND P0, PT, R36, 0x40, P0 ;  /* 0x000000402400780c */ /* 0x000fca0000701070 */
[----:B------:R-:W-:Y:S01]  /*21e0*/  VOTEU.ANY UP0, P1 ;  /* 0x0000000000ff7886 */ /* 0x000fe20000800100 */
[----:B------:R-:W-:Y:S01]  /*21f0*/  UMOV UR22, UR18 ;  /* 0x0000001200167c82 */ /* 0x000fe20008000000 */
[----:B------:R3:W-:Y:S01]  /*2200*/  @!P3 SYNCS.ARRIVE.TRANS64 RZ, [UR46+0x20000], R3 ;  /* 0x02000003ffffb9a7 */ /* 0x0007e2000800002e */
[----:B------:R4:W-:Y:S06]  /*2210*/  MEMBAR.ALL.CTA ;  /* 0x0000000000007992 */ /* 0x0009ec0000008000 */
[----:B----4-:R-:W4:Y:S01]  /*2220*/  FENCE.VIEW.ASYNC.S ;  /* 0x00000000000073c6 */ /* 0x010f220000000000 */
[----:B------:R-:W-:Y:S01]  /*2230*/  @UP0 UIADD3 UR17, UPT, UPT, UR46, 0x20000, URZ ;  /* 0x000200002e110890 */ /* 0x000fe2000fffe0ff */
[----:B----4-:R-:W-:Y:S01]  /*2240*/  VOTEU.ANY UP0, P1 ;  /* 0x0000000000ff7886 */ /* 0x010fe20000800100 */
[----:B------:R-:W-:Y:S01]  /*2250*/  VOTEU.ANY UP1, P0 ;  /* 0x0000000000ff7886 */ /* 0x000fe20000020100 */
[----:B---3--:R-:W-:-:S04]  /*2260*/  IMAD.U32 R3, R2, -0x80000000, RZ ;  /* 0x8000000002037824 */ /* 0x008fc800078e00ff */
        /* <DEDUP_REMOVED lines=9> */
[----:B------:R-:W4:Y:S02]  /*2300*/  SYNCS.PHASECHK.TRANS64.TRYWAIT P0, [UR46+0x20000], R3 ;  /* 0x02000003ff0075a7 */ /* 0x000f24000800112e */
[----:B---34-:R-:W-:Y:S05]  /*2310*/  @!P0 BRA `(.L_x_63) ;  /* 0x0000000c00388947 */ /* 0x018fea0003800000 */
.L_x_80:
        /* <DEDUP_REMOVED lines=11> */
[----:B------:R-:W-:Y:S02]  /*23d0*/  UIADD3 UR60, UP3, UPT, UR20, 0x2, URZ ;  /* 0x00000002143c7890 */ /* 0x000fe4000ff7e0ff */
[----:B------:R-:W-:Y:S02]  /*23e0*/  UIADD3 UR62, UP4, UPT, UR20, 0x4, URZ ;  /* 0x00000004143e7890 */ /* 0x000fe4000ff9e0ff */
[----:B------:R-:W-:Y:S02]  /*23f0*/  UIADD3.X UR5, UPT, UPT, UR5, 0x40004040, URZ, UP0, !UPT ;  /* 0x4000404005057890 */ /* 0x000fe400087fe4ff */
[----:B------:R-:W-:Y:S02]  /*2400*/  UIADD3 UR64, UP5, UPT, UR20, 0x1fe, URZ ;  /* 0x000001fe14407890 */ /* 0x000fe4000ffbe0ff */
[----:B------:R-:W-:-:S02]  /*2410*/  UIADD3 UR66, UP0, UPT, UR20, 0x200, URZ ;  /* 0x0000020014427890 */ /* 0x000fc4000ff1e0ff */
[----:B------:R-:W-:Y:S02]  /*2420*/  UIADD3 UR68, UP1, UPT, UR20, 0x202, URZ ;  /* 0x0000020214447890 */ /* 0x000fe4000ff3e0ff */
[----:B------:R-:W-:Y:S02]  /*2430*/  UIADD3.X UR61, UPT, UPT, UR21, URZ, URZ, UP3, !UPT ;  /* 0x000000ff153d7290 */ /* 0x000fe40009ffe4ff */
[----:B------:R-:W-:Y:S02]  /*2440*/  UIADD3 UR38, UP2, UPT, UR20, 0x204, URZ ;  /* 0x0000020414267890 */ /* 0x000fe4000ff5e0ff */
[----:B------:R-:W-:Y:S02]  /*2450*/  UIADD3 UR28, UP3, UPT, UR4, 0x2, URZ ;  /* 0x00000002041c7890 */ /* 0x000fe4000ff7e0ff */
[----:B------:R-:W-:Y:S02]  /*2460*/  UIADD3.X UR63, UPT, UPT, UR21, URZ, URZ, UP4, !UPT ;  /* 0x000000ff153f7290 */ /* 0x000fe4000a7fe4ff */
[----:B------:R-:W-:-:S02]  /*2470*/  UIADD3 UR30, UP4, UPT, UR4, 0x4, URZ ;  /* 0x00000004041e7890 */ /* 0x000fc4000ff9e0ff */
[----:B------:R-:W-:Y:S02]  /*2480*/  UIADD3.X UR65, UPT, UPT, UR21, URZ, URZ, UP5, !UPT ;  /* 0x000000ff15417290 */ /* 0x000fe4000affe4ff */
[----:B------:R-:W-:Y:S02]  /*2490*/  UIADD3 UR32, UP5, UPT, UR4, 0x1fe, URZ ;  /* 0x000001fe04207890 */ /* 0x000fe4000ffbe0ff */
[----:B------:R-:W-:Y:S02]  /*24a0*/  UIADD3.X UR67, UPT, UPT, UR21, URZ, URZ, UP0, !UPT ;  /* 0x000000ff15437290 */ /* 0x000fe400087fe4ff */
[----:B------:R-:W-:Y:S02]  /*24b0*/  UIADD3 UR34, UP0, UPT, UR4, 0x200, URZ ;  /* 0x0000020004227890 */ /* 0x000fe4000ff1e0ff */
[----:B------:R-:W-:Y:S02]  /*24c0*/  UIADD3.X UR69, UPT, UPT, UR21, URZ, URZ, UP1, !UPT ;  /* 0x000000ff15457290 */ /* 0x000fe40008ffe4ff */
[----:B------:R-:W-:-:S02]  /*24d0*/  UIADD3 UR36, UP1, UPT, UR4, 0x202, URZ ;  /* 0x0000020204247890 */ /* 0x000fc4000ff3e0ff */
[----:B------:R-:W-:Y:S02]  /*24e0*/  UIADD3.X UR39, UPT, UPT, UR21, URZ, URZ, UP2, !UPT ;  /* 0x000000ff15277290 */ /* 0x000fe400097fe4ff */
[----:B------:R-:W-:Y:S02]  /*24f0*/  UIADD3.X UR29, UPT, UPT, UR5, URZ, URZ, UP3, !UPT ;  /* 0x000000ff051d7290 */ /* 0x000fe40009ffe4ff */
[----:B------:R-:W-:Y:S02]  /*2500*/  UIADD3 UR40, UP2, UPT, UR4, 0x204, URZ ;  /* 0x0000020404287890 */ /* 0x000fe4000ff5e0ff */
[----:B------:R-:W-:Y:S02]  /*2510*/  UIADD3.X UR31, UPT, UPT, UR5, URZ, URZ, UP4, !UPT ;  /* 0x000000ff051f7290 */ /* 0x000fe4000a7fe4ff */
[----:B------:R-:W-:Y:S02]  /*2520*/  UIADD3.X UR33, UPT, UPT, UR5, URZ, URZ, UP5, !UPT ;  /* 0x000000ff05217290 */ /* 0x000fe4000affe4ff */
[----:B------:R-:W-:-:S02]  /*2530*/  UIADD3.X UR35, UPT, UPT, UR5, URZ, URZ, UP0, !UPT ;  /* 0x000000ff05237290 */ /* 0x000fc400087fe4ff */
[----:B------:R-:W-:Y:S01]  /*2540*/  UIADD3.X UR37, UPT, UPT, UR5, URZ, URZ, UP1, !UPT ;  /* 0x000000ff05257290 */ /* 0x000fe20008ffe4ff */
[----:B------:R-:W-:Y:S01]  /*2550*/  UMOV UR14, 0x0 ;  /* 0x00000000000e7882 */ /* 0x000fe20000000000 */
[----:B------:R-:W-:Y:S01]  /*2560*/  UMOV UR15, 0x4100490 ;  /* 0x04100490000f7882 */ /* 0x000fe20000000000 */
[----:B------:R-:W-:Y:S01]  /*2570*/  UMOV UR17, 0x40004040 ;  /* 0x4000404000117882 */ /* 0x000fe20000000000 */
[----:B------:R-:W-:Y:S01]  /*2580*/  UMOV UR27, 0x40004040 ;  /* 0x40004040001b7882 */ /* 0x000fe20000000000 */
[----:B------:R-:W-:Y:S01]  /*2590*/  UIADD3.X UR41, UPT, UPT, UR5, URZ, URZ, UP2, !UPT ;  /* 0x000000ff05297290 */ /* 0x000fe200097fe4ff */
[----:B------:R3:W-:Y:S01]  /*25a0*/  UTCHMMA gdesc[UR16], gdesc[UR26], tmem[UR11], tmem[UR14], idesc[UR15], UPT ;  /* 0x00ff0e1a100075ea */ /* 0x0007e2000b80000b */
[----:B------:R-:W-:Y:S01]  /*25b0*/  UMOV UR24, 0x0 ;  /* 0x0000000000187882 */ /* 0x000fe20000000000 */
[----:B------:R-:W-:Y:S01]  /*25c0*/  UMOV UR25, 0x4100490 ;  /* 0x0410049000197882 */ /* 0x000fe20000000000 */
[----:B------:R-:W-:Y:S01]  /*25d0*/  UMOV UR48, 0x0 ;  /* 0x0000000000307882 */ /* 0x000fe20000000000 */
[----:B------:R-:W-:Y:S01]  /*25e0*/  UMOV UR49, 0x4100490 ;  /* 0x0410049000317882 */ /* 0x000fe20000000000 */
        /* <DEDUP_REMOVED lines=18> */
.L_x_64:
[----:B------:R-:W-:Y:S01]  /*2710*/  ELECT P0, URZ, PT ;  /* 0x0000000000ff782f */ /* 0x000fe20003800000 */
[----:B---3--:R-:W-:-:S03]  /*2720*/  UIADD3 UR4, UPT, UPT, UR46, 0x20020, URZ ;  /* 0x000200202e047890 */ /* 0x008fc6000fffe0ff */
[----:B------:R-:W-:Y:S01]  /*2730*/  ISETP.LT.U32.AND P0, PT, R36, 0x20, P0 ;  /* 0x000000202400780c */ /* 0x000fe20000701070 */
[----:B------:R-:W-:-:S12]  /*2740*/  UMOV UR5, URZ ;  /* 0x000000ff00057c82 */ /* 0x000fd80008000000 */
[----:B------:R-:W-:Y:S01]  /*2750*/  VOTEU.ANY UP0, P0 ;  /* 0x0000000000ff7886 */ /* 0x000fe20000000100 */
[----:B------:R-:W-:-:S04]  /*2760*/  VOTEU.ANY UP1, P0 ;  /* 0x0000000000ff7886 */ /* 0x000fc80000020100 */
[----:B------:R-:W-:Y:S02]  /*2770*/  @UP0 UMOV UR4, UR4 ;  /* 0x0000000400040c82 */ /* 0x000fe40008000000 */
[----:B------:R3:W-:Y:S01]  /*2780*/  @UP1 UTCBAR [UR4], URZ ;  /* 0x000000ff040013e9 */ /* 0x0007e200080000ff */
[----:B------:R-:W-:Y:S06]  /*2790*/  BAR.SYNC.DEFER_BLOCKING 0x0 ;  /* 0x0000000000007b1d */ /* 0x000fec0000010000 */
[----:B------:R-:W4:Y:S02]  /*27a0*/  SYNCS.PHASECHK.TRANS64.TRYWAIT P0, [UR46+0x20020], R3 ;  /* 0x02002003ff0075a7 */ /* 0x000f24000800112e */
[----:B---34-:R-:W-:Y:S05]  /*27b0*/  @!P0 BRA `(.L_x_65) ;  /* 0x00000008001c8947 */ /* 0x018fea0003800000 */
.L_x_81:
[----:B------:R-:W-:Y:S02]  /*27c0*/  UIADD3 UR10, UPT, UPT, UR10, 0x1, URZ ;  /* 0x000000010a0a7890 */ /* 0x000fe4000fffe0ff */
[----:B------:R-:W-:Y:S02]  /*27d0*/  UIADD3 UR45, UPT, UPT, UR45, 0x80, URZ ;  /* 0x000000802d2d7890 */ /* 0x000fe4000fffe0ff */
[----:B------:R-:W-:-:S04]  /*27e0*/  UISETP.NE.U32.AND UP0, UPT, UR10, 0x4, UPT ;  /* 0x000000040a00788c */ /* 0x000fc8000bf05070 */
[----:B------:R-:W-:Y:S02]  /*27f0*/  USEL UR10, UR10, URZ, UP0 ;  /* 0x000000ff0a0a7287 */ /* 0x000fe40008000000 */
[----:B------:R-:W-:Y:S02]  /*2800*/  USEL UR4, URZ, 0x1, UP0 ;  /* 0x00000001ff047887 */ /* 0x000fe40008000000 */
[----:B--2---:R-:W-:-:S04]  /*2810*/  UISETP.GE.AND UP0, UPT, UR45, UR44, UPT ;  /* 0x0000002c2d00728c */ /* 0x004fc8000bf06270 */
[----:B------:R-:W-:-:S05]  /*2820*/  LOP3.LUT R2, R2, UR4, RZ, 0x3c, !PT ;  /* 0x0000000402027c12 */ /* 0x000fca000f8e3cff */
[----:B------:R-:W-:Y:S05]  /*2830*/  BRA.U !UP0, `(.L_x_66) ;  /* 0xfffffff9083c7547 */ /* 0x000fea000b83ffff */
.L_x_59:
[----:B---34-:R-:W-:Y:S01]  /*2840*/  BAR.SYNC.DEFER_BLOCKING 0x0 ;  /* 0x0000000000007b1d */ /* 0x018fe20000010000 */
[----:B------:R-:W-:-:S05]  /*2850*/  IMAD.SHL.U32 R2, R0, 0x40, RZ ;  /* 0x0000004000027824 */ /* 0x000fca00078e00ff */
[----:B------:R-:W-:Y:S04]  /*2860*/  BSSY.RECONVERGENT B5, `(.L_x_67) ;  /* 0x0000004000057945 */ /* 0x000fe80003800200 */
[----:B------:R-:W-:Y:S05]  /*2870*/  @P3 BRA `(.L_x_68) ;  /* 0x0000000000083947 */ /* 0x000fea0003800000 */
[----:B------:R-:W2:Y:S02]  /*2880*/  SYNCS.CCTL.IV [UR8+0x20000] ;  /* 0x02000000ff0079b1 */ /* 0x000ea40008000008 */
[----:B--2---:R-:W2:Y:S02]  /*2890*/  SYNCS.CCTL.IV [UR8+0x20020] ;  /* 0x02002000ff0079b1 */ /* 0x004ea40008000008 */
.L_x_68:
[----:B------:R-:W-:Y:S05]  /*28a0*/  BSYNC.RECONVERGENT B5 ;  /* 0x0000000000057941 */ /* 0x000fea0003800200 */
.L_x_67:
[----:B--2---:R-:W-:Y:S06]  /*28b0*/  BAR.SYNC.DEFER_BLOCKING 0x0 ;  /* 0x0000000000007b1d */ /* 0x004fec0000010000 */
[----:B------:R-:W-:Y:S04]  /*28c0*/  BSSY.RECONVERGENT B5, `(.L_x_69) ;  /* 0x0000004000057945 */ /* 0x000fe80003800200 */
[----:B------:R-:W-:Y:S05]  /*28d0*/  @P3 BRA `(.L_x_70) ;  /* 0x0000000000083947 */ /* 0x000fea0003800000 */
[----:B------:R-:W2:Y:S02]  /*28e0*/  SYNCS.CCTL.IV [UR8+0x20008] ;  /* 0x02000800ff0079b1 */ /* 0x000ea40008000008 */
[----:B--2---:R-:W2:Y:S02]  /*28f0*/  SYNCS.CCTL.IV [UR8+0x20028] ;  /* 0x02002800ff0079b1 */ /* 0x004ea40008000008 */
.L_x_70:
[----:B------:R-:W-:Y:S05]  /*2900*/  BSYNC.RECONVERGENT B5 ;  /* 0x0000000000057941 */ /* 0x000fea0003800200 */
.L_x_69:
[----:B--2---:R-:W-:Y:S06]  /*2910*/  BAR.SYNC.DEFER_BLOCKING 0x0 ;  /* 0x0000000000007b1d */ /* 0x004fec0000010000 */
[----:B------:R-:W-:Y:S04]  /*2920*/  BSSY.RECONVERGENT B5, `(.L_x_71) ;  /* 0x0000004000057945 */ /* 0x000fe80003800200 */
[----:B------:R-:W-:Y:S05]  /*2930*/  @P3 BRA `(.L_x_72) ;  /* 0x0000000000083947 */ /* 0x000fea0003800000 */
[----:B------:R-:W2:Y:S02]  /*2940*/  SYNCS.CCTL.IV [UR8+0x20010] ;  /* 0x02001000ff0079b1 */ /* 0x000ea40008000008 */
[----:B--2---:R-:W2:Y:S02]  /*2950*/  SYNCS.CCTL.IV [UR8+0x20030] ;  /* 0x02003000ff0079b1 */ /* 0x004ea40008000008 */
.L_x_72:
[----:B------:R-:W-:Y:S05]  /*2960*/  BSYNC.RECONVERGENT B5 ;  /* 0x0000000000057941 */ /* 0x000fea0003800200 */
.L_x_71:
[----:B--2---:R-:W-:Y:S06]  /*2970*/  BAR.SYNC.DEFER_BLOCKING 0x0 ;  /* 0x0000000000007b1d */ /* 0x004fec0000010000 */
[----:B------:R-:W-:Y:S04]  /*2980*/  BSSY.RECONVERGENT B5, `(.L_x_73) ;  /* 0x0000004000057945 */ /* 0x000fe80003800200 */
[----:B------:R-:W-:Y:S05]  /*2990*/  @P3 BRA `(.L_x_74) ;  /* 0x0000000000083947 */ /* 0x000fea0003800000 */
[----:B------:R-:W2:Y:S02]  /*29a0*/  SYNCS.CCTL.IV [UR8+0x20018] ;  /* 0x02001800ff0079b1 */ /* 0x000ea40008000008 */
[----:B--2---:R-:W2:Y:S02]  /*29b0*/  SYNCS.CCTL.IV [UR8+0x20038] ;  /* 0x02003800ff0079b1 */ /* 0x004ea40008000008 */
.L_x_74:
[----:B------:R-:W-:Y:S05]  /*29c0*/  BSYNC.RECONVERGENT B5 ;  /* 0x0000000000057941 */ /* 0x000fea0003800200 */
.L_x_73:
[----:B------:R-:W-:Y:S01]  /*29d0*/  USHF.L.U32 UR9, UR9, 0x15, URZ ;  /* 0x0000001509097899 */ /* 0x000fe200080006ff */
[----:B------:R-:W-:Y:S01]  /*29e0*/  IMAD.SHL.U32 R3, R0, 0x10, RZ ;  /* 0x0000001000037824 */ /* 0x000fe200078e00ff */
[----:B------:R-:W-:Y:S01]  /*29f0*/  LOP3.LUT R2, R2, 0x1800, RZ, 0xc0, !PT ;  /* 0x0000180002027812 */ /* 0x000fe200078ec0ff */
[C---:B------:R-:W-:Y:S01]  /*2a00*/  IMAD.SHL.U32 R4, R0.reuse, 0x4, RZ ;  /* 0x0000000400047824 */ /* 0x040fe200078e00ff */
[----:B------:R-:W-:Y:S01]  /*2a10*/  ULOP3.LUT UR9, UR9, 0x600000, URZ, 0xc0, !UPT ;  /* 0x0060000009097892 */ /* 0x000fe2000f8ec0ff */
[----:B------:R-:W-:Y:S01]  /*2a20*/  IMAD.SHL.U32 R0, R0, 0x80, RZ ;  /* 0x0000008000007824 */ /* 0x000fe200078e00ff */
[----:B------:R-:W-:Y:S02]  /*2a30*/  LOP3.LUT R3, R2, 0x70, R3, 0xf8, !PT ;  /* 0x0000007002037812 */ /* 0x000fe400078ef803 */
[----:B------:R-:W-:Y:S01]  /*2a40*/  ELECT P0, URZ, PT ;  /* 0x0000000000ff782f */ /* 0x000fe20003800000 */
[----:B------:R-:W-:Y:S01]  /*2a50*/  UIADD3 UR9, UPT, UPT, UR11, UR9, URZ ;  /* 0x000000090b097290 */ /* 0x000fe2000fffe0ff */
[----:B------:R-:W-:Y:S01]  /*2a60*/  LOP3.LUT R3, R3, 0x40, R4, 0x78, !PT ;  /* 0x0000004003037812 */ /* 0x000fe200078e7804 */
[----:B------:R-:W-:Y:S01]  /*2a70*/  UMOV UR10, UR19 ;  /* 0x00000013000a7c82 */ /* 0x000fe20008000000 */
[----:B------:R-:W-:-:S02]  /*2a80*/  ISETP.LT.U32.AND P0, PT, R36, 0x20, P0 ;  /* 0x000000202400780c */ /* 0x000fc40000701070 */
[----:B------:R-:W-:-:S04]  /*2a90*/  LOP3.LUT R0, R3, 0x780, R0, 0xf8, !PT ;  /* 0x0000078003007812 */ /* 0x000fc800078ef800 */
[----:B-----5:R-:W-:Y:S01]  /*2aa0*/  LDTM.16dp32bit_t0_t15.x32 R4, tmem[UR9] ;  /* 0x00000009000479ee */ /* 0x020fe20008a80000 */
[----:B------:R-:W3:Y:S01]  /*2ab0*/  LDTM.16dp32bit_t16_t31.x32 R4, tmem[UR9+0x20] ;  /* 0x00002009000479ee */ /* 0x000ee20008aa0000 */
[C---:B------:R-:W-:Y:S01]  /*2ac0*/  LOP3.LUT R2, R0.reuse, 0x10, RZ, 0x3c, !PT ;  /* 0x0000001000027812 */ /* 0x040fe200078e3cff */
[----:B------:R-:W-:Y:S01]  /*2ad0*/  NOP ;  /* 0x0000000000007918 */ /* 0x000fe20000000000 */
[----:B------:R-:W-:Y:S01]  /*2ae0*/  LOP3.LUT R3, R0, 0x20, RZ, 0x3c, !PT ;  /* 0x0000002000037812 */ /* 0x000fe200078e3cff */
[----:B------:R-:W-:Y:S02]  /*2af0*/  UMOV UR9, UR23 ;  /* 0x0000001700097c82 */ /* 0x000fe40008000000 */
[----:B---3--:R-:W-:Y:S01]  /*2b00*/  VOTEU.ANY UP1, P0 ;  /* 0x0000000000ff7886 */ /* 0x008fe20000020100 */
[----:B------:R-:W-:Y:S01]  /*2b10*/  VOTEU.ANY UP0, P0 ;  /* 0x0000000000ff7886 */ /* 0x000fe20000000100 */
[----:B------:R-:W-:Y:S02]  /*2b20*/  F2FP.BF16.F32.PACK_AB R4, R5, R4 ;  /* 0x000000040504723e */ /* 0x000fe400000010ff */
[----:B------:R-:W-:-:S02]  /*2b30*/  F2FP.BF16.F32.PACK_AB R5, R7, R6 ;  /* 0x000000060705723e */ /* 0x000fc400000010ff */
[----:B------:R-:W-:Y:S02]  /*2b40*/  F2FP.BF16.F32.PACK_AB R12, R13, R12 ;  /* 0x0000000c0d0c723e */ /* 0x000fe400000010ff */
[----:B------:R-:W-:Y:S02]  /*2b50*/  F2FP.BF16.F32.PACK_AB R6, R9, R8 ;  /* 0x000000080906723e */ /* 0x000fe400000010ff */
[----:B------:R-:W-:Y:S02]  /*2b60*/  F2FP.BF16.F32.PACK_AB R7, R11, R10 ;  /* 0x0000000a0b07723e */ /* 0x000fe400000010ff */
[----:B------:R-:W-:Y:S02]  /*2b70*/  F2FP.BF16.F32.PACK_AB R13, R15, R14 ;  /* 0x0000000e0f0d723e */ /* 0x000fe400000010ff */
[----:B------:R-:W-:Y:S01]  /*2b80*/  F2FP.BF16.F32.PACK_AB R20, R21, R20 ;  /* 0x000000141514723e */ /* 0x000fe200000010ff */
[----:B--2---:R2:W-:Y:S01]  /*2b90*/  STS.128 [R0+UR8], R4 ;  /* 0x0000000400007988 */ /* 0x0045e20008000c08 */
[----:B------:R-:W-:-:S02]  /*2ba0*/  F2FP.BF16.F32.PACK_AB R14, R17, R16 ;  /* 0x00000010110e723e */ /* 0x000fc400000010ff */
[----:B------:R-:W-:Y:S02]  /*2bb0*/  F2FP.BF16.F32.PACK_AB R15, R19, R18 ;  /* 0x00000012130f723e */ /* 0x000fe400000010ff */
[----:B------:R-:W-:Y:S02]  /*2bc0*/  F2FP.BF16.F32.PACK_AB R21, R23, R22 ;  /* 0x000000161715723e */ /* 0x000fe400000010ff */
[----:B------:R-:W-:Y:S01]  /*2bd0*/  F2FP.BF16.F32.PACK_AB R28, R29, R28 ;  /* 0x0000001c1d1c723e */ /* 0x000fe200000010ff */
[----:B------:R2:W-:Y:S01]  /*2be0*/  STS.128 [R2+UR8], R12 ;  /* 0x0000000c02007988 */ /* 0x0005e20008000c08 */
[----:B------:R-:W-:Y:S02]  /*2bf0*/  F2FP.BF16.F32.PACK_AB R22, R25, R24 ;  /* 0x000000181916723e */ /* 0x000fe400000010ff */
[----:B------:R-:W-:Y:S02]  /*2c00*/  F2FP.BF16.F32.PACK_AB R23, R27, R26 ;  /* 0x0000001a1b17723e */ /* 0x000fe400000010ff */
[----:B------:R-:W-:-:S02]  /*2c10*/  F2FP.BF16.F32.PACK_AB R29, R31, R30 ;  /* 0x0000001e1f1d723e */ /* 0x000fc400000010ff */
[----:B------:R-:W-:Y:S01]  /*2c20*/  F2FP.BF16.F32.PACK_AB R30, R33, R32 ;  /* 0x00000020211e723e */ /* 0x000fe200000010ff */
[----:B------:R2:W-:Y:S01]  /*2c30*/  STS.128 [R3+UR8], R20 ;  /* 0x0000001403007988 */ /* 0x0005e20008000c08 */
[----:B------:R-:W-:Y:S02]  /*2c40*/  F2FP.BF16.F32.PACK_AB R31, R35, R34 ;  /* 0x00000022231f723e */ /* 0x000fe400000010ff */
[----:B------:R-:W-:-:S05]  /*2c50*/  LOP3.LUT R8, R0, 0x30, RZ, 0x3c, !PT ;  /* 0x0000003000087812 */ /* 0x000fca00078e3cff */
[----:B------:R2:W-:Y:S01]  /*2c60*/  STS.128 [R8+UR8], R28 ;  /* 0x0000001c08007988 */ /* 0x0005e20008000c08 */
[----:B------:R3:W-:Y:S06]  /*2c70*/  MEMBAR.ALL.CTA ;  /* 0x0000000000007992 */ /* 0x0007ec0000008000 */
[----:B---3--:R-:W3:Y:S02]  /*2c80*/  FENCE.VIEW.ASYNC.S ;  /* 0x00000000000073c6 */ /* 0x008ee40000000000 */
[----:B---3--:R-:W-:Y:S06]  /*2c90*/  BAR.SYNC.DEFER_BLOCKING 0x0 ;  /* 0x0000000000007b1d */ /* 0x008fec0000010000 */
[----:B------:R2:W-:Y:S01]  /*2ca0*/  @UP1 UTMASTG.2D [UR8], [UR12] ;  /* 0x000000080c0013b5 */ /* 0x0005e20008008000 */
[----:B------:R0:W-:Y:S01]  /*2cb0*/  UTMACMDFLUSH ;  /* 0x00000000000079b7 */ /* 0x0001e20000000000 */
[----:B------:R-:W-:-:S04]  /*2cc0*/  DEPBAR.LE SB0, 0x0 ;  /* 0x000080000000791a */ /* 0x000fc80000000000 */
[----:B------:R-:W-:Y:S08]  /*2cd0*/  BAR.SYNC.DEFER_BLOCKING 0x0 ;  /* 0x0000000000007b1d */ /* 0x000ff00000010000 */
[----:B------:R-:W-:Y:S06]  /*2ce0*/  BAR.SYNC.DEFER_BLOCKING 0x0 ;  /* 0x0000000000007b1d */ /* 0x000fec0000010000 */
[----:B--2---:R-:W-:Y:S05]  /*2cf0*/  @P2 BRA `(.L_x_75) ;  /* 0x0000000000a02947 */ /* 0x004fea0003800000 */
[----:B------:R-:W2:Y:S01]  /*2d00*/  S2UR UR5, SR_CgaCtaId ;  /* 0x00000000000579c3 */ /* 0x000ea20000008800 */
[----:B------:R-:W-:Y:S01]  /*2d10*/  NOP ;  /* 0x0000000000007918 */ /* 0x000fe20000000000 */
[----:B------:R-:W-:Y:S01]  /*2d20*/  UMOV UR4, 0x50 ;  /* 0x0000005000047882 */ /* 0x000fe20000000000 */
[----:B------:R-:W-:Y:S02]  /*2d30*/  IMAD.U32 R0, RZ, RZ, UR11 ;  /* 0x0000000bff007e24 */ /* 0x000fe4000f8e00ff */
[----:B------:R-:W-:Y:S02]  /*2d40*/  IMAD.MOV.U32 R3, RZ, RZ, 0x3 ;  /* 0x00000003ff037424 */ /* 0x000fe400078e00ff */
[----:B------:R-:W-:Y:S01]  /*2d50*/  IMAD.MOV.U32 R7, RZ, RZ, 0x1 ;  /* 0x00000001ff077424 */ /* 0x000fe200078e00ff */
[----:B------:R-:W-:-:S04]  /*2d60*/  LOP3.LUT R0, R0, 0xffff, RZ, 0xc0, !PT ;  /* 0x0000ffff00007812 */ /* 0x000fc800078ec0ff */
[----:B------:R-:W-:-:S05]  /*2d70*/  SHF.R.U32.HI R0, RZ, 0x5, R0 ;  /* 0x00000005ff007819 */ /* 0x000fca0000011600 */
[----:B------:R-:W-:Y:S01]  /*2d80*/  VIADD R2, R0, 0x10 ;  /* 0x0000001000027836 */ /* 0x000fe20000000000 */
[----:B------:R-:W-:Y:S01]  /*2d90*/  SHF.L.U32 R0, R3, R0, RZ ;  /* 0x0000000003007219 */ /* 0x000fe200000006ff */
[----:B--2---:R-:W-:-:S03]  /*2da0*/  ULEA UR6, UR5, UR4, 0x18 ;  /* 0x0000000405067291 */ /* 0x004fc6000f8ec0ff */
[----:B------:R-:W-:-:S04]  /*2db0*/  SHF.L.U32 R3, R7, R2, RZ ;  /* 0x0000000207037219 */ /* 0x000fc800000006ff */
[----:B------:R-:W-:Y:S02]  /*2dc0*/  LOP3.LUT R0, R3, R0, RZ, 0xfc, !PT ;  /* 0x0000000003007212 */ /* 0x000fe400078efcff */
[----:B------:R-:W2:Y:S02]  /*2dd0*/  LDS R5, [UR6] ;  /* 0x00000006ff057984 */ /* 0x000ea40008000800 */
[C---:B------:R-:W-:Y:S02]  /*2de0*/  LOP3.LUT R2, R0.reuse, 0xffff, RZ, 0xc0, !PT ;  /* 0x0000ffff00027812 */ /* 0x040fe400078ec0ff */
[----:B--2---:R-:W-:-:S04]  /*2df0*/  LOP3.LUT R3, R0, 0xffff, R5, 0x80, !PT ;  /* 0x0000ffff00037812 */ /* 0x004fc800078e8005 */
[----:B------:R-:W-:-:S13]  /*2e00*/  ISETP.NE.AND P0, PT, R3, R2, PT ;  /* 0x000000020300720c */ /* 0x000fda0003f05270 */
[----:B------:R-:W-:Y:S05]  /*2e10*/  @P0 BRA `(.L_x_76) ;  /* 0x0000000000500947 */ /* 0x000fea0003800000 */
[----:B------:R-:W-:Y:S02]  /*2e20*/  SHF.R.U32.HI R5, RZ, 0x10, R5 ;  /* 0x00000010ff057819 */ /* 0x000fe40000011605 */
[----:B------:R-:W-:-:S04]  /*2e30*/  SHF.R.U32.HI R2, RZ, 0x10, R0 ;  /* 0x00000010ff027819 */ /* 0x000fc80000011600 */
[----:B------:R-:W-:-:S04]  /*2e40*/  LOP3.LUT R5, R5, R2, RZ, 0xc0, !PT ;  /* 0x0000000205057212 */ /* 0x000fc800078ec0ff */
[----:B------:R-:W-:-:S13]  /*2e50*/  ISETP.NE.AND P0, PT, R5, R2, PT ;  /* 0x000000020500720c */ /* 0x000fda0003f05270 */
[----:B------:R-:W-:Y:S05]  /*2e60*/  @P0 BRA `(.L_x_77) ;  /* 0x0000000000300947 */ /* 0x000fea0003800000 */
[----:B------:R-:W-:Y:S01]  /*2e70*/  R2UR UR4, R0 ;  /* 0x00000000000472ca */ /* 0x000fe200000e0000 */
[----:B------:R-:W-:Y:S01]  /*2e80*/  VOTEU.ANY UR5, UPT, PT ;  /* 0x0000000000057886 */ /* 0x000fe200038e0100 */
[----:B------:R-:W2:Y:S01]  /*2e90*/  S2R R0, SR_LANEID ;  /* 0x0000000000007919 */ /* 0x000ea20000000000 */
[----:B------:R-:W-:-:S10]  /*2ea0*/  UFLO.U32 UR5, UR5 ;  /* 0x00000005000572bd */ /* 0x000fd400080e0000 */
[----:B------:R-:W-:-:S06]  /*2eb0*/  ULOP3.LUT UR4, URZ, UR4, URZ, 0x33, !UPT ;  /* 0x00000004ff047292 */ /* 0x000fcc000f8e33ff */
[----:B------:R-:W-:-:S04]  /*2ec0*/  IMAD.U32 R2, RZ, RZ, UR4 ;  /* 0x00000004ff027e24 */ /* 0x000fc8000f8e00ff */
[----:B------:R-:W3:Y:S02]  /*2ed0*/  REDUX UR7, R2 ;  /* 0x00000000020773c4 */ /* 0x000ee40000000000 */
[----:B------:R4:W-:Y:S01]  /*2ee0*/  UTCATOMSWS.AND URZ, UR4 ;  /* 0x0000000400ff79e3 */ /* 0x0009e20008000000 */
[----:B--2---:R-:W-:Y:S01]  /*2ef0*/  ISETP.EQ.U32.AND P0, PT, R0, UR5, PT ;  /* 0x0000000500007c0c */ /* 0x004fe2000bf02070 */
[----:B---3--:R-:W-:-:S12]  /*2f00*/  IMAD.U32 R0, RZ, RZ, UR7 ;  /* 0x00000007ff007e24 */ /* 0x008fd8000f8e00ff */
[----:B------:R4:W-:Y:S01]  /*2f10*/  @P0 ATOMS.AND RZ, [UR6], R0 ;  /* 0x00000000ffff098c */ /* 0x0009e2000a800006 */
[----:B------:R-:W-:Y:S05]  /*2f20*/  BRA `(.L_x_75) ;  /* 0x0000000000147947 */ /* 0x000fea0003800000 */
.L_x_77:
[----:B------:R-:W-:-:S07]  /*2f30*/  MOV R2, 0x2f50 ;  /* 0x00002f5000027802 */ /* 0x000fce0000000f00 */
[----:B-1----:R-:W-:Y:S05]  /*2f40*/  CALL.REL.NOINC `($__internal_0_$__cuda_sm10x_tcgen05_guardrail_trap_col_being_dealloced_not_returned_by_alloc) ;  /* 0x0000000000447944 */ /* 0x002fea0003c00000 */
[----:B------:R-:W-:Y:S05]  /*2f50*/  BRA `(.L_x_75) ;  /* 0x0000000000087947 */ /* 0x000fea0003800000 */
.L_x_76:
[----:B------:R-:W-:-:S07]  /*2f60*/  MOV R2, 0x2f80 ;  /* 0x00002f8000027802 */ /* 0x000fce0000000f00 */
[----:B-1----:R-:W-:Y:S05]  /*2f70*/  CALL.REL.NOINC `($__internal_2_$__cuda_sm10x_tcgen05_guardrail_trap_unallocated_columns_being_dealloced) ;  /* 0x0000000000507944 */ /* 0x002fea0003c00000 */
.L_x_75:
[----:B------:R-:W-:Y:S01]  /*2f80*/  NOP ;  /* 0x0000000000007918 */ /* 0x000fe20000000000 */
[----:B----4-:R-:W-:Y:S05]  /*2f90*/  EXIT ;  /* 0x000000000000794d */ /* 0x010fea0003800000 */
.L_x_60:
[----:B------:R-:W2:Y:S02]  /*2fa0*/  SYNCS.PHASECHK.TRANS64.TRYWAIT P0, [UR8+0x20000], RZ ;  /* 0x020000ffff0075a7 */ /* 0x000ea40008001108 */
[----:B--2---:R-:W-:Y:S05]  /*2fb0*/  @!P0 BRA `(.L_x_60) ;  /* 0xfffffffc00f88947 */ /* 0x004fea000383ffff */
[----:B------:R-:W-:Y:S05]  /*2fc0*/  BRA `(.L_x_78) ;  /* 0xffffffec00487947 */ /* 0x000fea000383ffff */
.L_x_62:
[----:B------:R-:W2:Y:S02]  /*2fd0*/  SYNCS.PHASECHK.TRANS64.TRYWAIT P1, [UR8+0x20020], RZ ;  /* 0x020020ffff0075a7 */ /* 0x000ea40008021108 */
[----:B--2---:R-:W-:Y:S05]  /*2fe0*/  @!P1 BRA `(.L_x_62) ;  /* 0xfffffffc00f89947 */ /* 0x004fea000383ffff */
[----:B------:R-:W-:Y:S05]  /*2ff0*/  BRA `(.L_x_79) ;  /* 0xfffffff000387947 */ /* 0x000fea000383ffff */
.L_x_63:
[----:B------:R-:W3:Y:S02]  /*3000*/  SYNCS.PHASECHK.TRANS64.TRYWAIT P0, [UR46+0x20000], R3 ;  /* 0x02000003ff0075a7 */ /* 0x000ee4000800112e */
[----:B---3--:R-:W-:Y:S05]  /*3010*/  @!P0 BRA `(.L_x_63) ;  /* 0xfffffffc00f88947 */ /* 0x008fea000383ffff */
[----:B------:R-:W-:Y:S05]  /*3020*/  BRA `(.L_x_80) ;  /* 0xfffffff000bc7947 */ /* 0x000fea000383ffff */
.L_x_65:
[----:B------:R-:W3:Y:S02]  /*3030*/  SYNCS.PHASECHK.TRANS64.TRYWAIT P0, [UR46+0x20020], R3 ;  /* 0x02002003ff0075a7 */ /* 0x000ee4000800112e */
[----:B---3--:R-:W-:Y:S05]  /*3040*/  @!P0 BRA `(.L_x_65) ;  /* 0xfffffffc00f88947 */ /* 0x008fea000383ffff */
[----:B------:R-:W-:Y:S05]  /*3050*/  BRA `(.L_x_81) ;  /* 0xfffffff400d87947 */ /* 0x000fea000383ffff */
        .weak           $__internal_0_$__cuda_sm10x_tcgen05_guardrail_trap_col_being_dealloced_not_returned_by_alloc
        .type           $__internal_0_$__cuda_sm10x_tcgen05_guardrail_trap_col_being_dealloced_not_returned_by_alloc,@function
        .size           $__internal_0_$__cuda_sm10x_tcgen05_guardrail_trap_col_being_dealloced_not_returned_by_alloc,($__internal_1_$__cuda_sm10x_tcgen05_guardrail_trap_phase_invalid_during_alloc - $__internal_0_$__cuda_sm10x_tcgen05_guardrail_trap_col_being_dealloced_not_returned_by_alloc)
$__internal_0_$__cuda_sm10x_tcgen05_guardrail_trap_col_being_dealloced_not_returned_by_alloc:
[----:B------:R-:W-:Y:S05]  /*3060*/  BPT.TRAP 0x1 ;  /* 0x000000040000795c */ /* 0x000fea0000300000 */
[----:B------:R-:W-:-:S04]  /*3070*/  IMAD.MOV.U32 R3, RZ, RZ, 0x0 ;  /* 0x00000000ff037424 */ /* 0x000fc800078e00ff */
[----:B------:R-:W-:Y:S05]  /*3080*/  RET.REL.NODEC R2 `(gluon_tcgen05) ;  /* 0xffffffcc02dc7950 */ /* 0x000fea0003c3ffff */
        .weak           $__internal_1_$__cuda_sm10x_tcgen05_guardrail_trap_phase_invalid_during_alloc
        .type           $__internal_1_$__cuda_sm10x_tcgen05_guardrail_trap_phase_invalid_during_alloc,@function
        .size           $__internal_1_$__cuda_sm10x_tcgen05_guardrail_trap_phase_invalid_during_alloc,($__internal_2_$__cuda_sm10x_tcgen05_guardrail_trap_unallocated_columns_being_dealloced - $__internal_1_$__cuda_sm10x_tcgen05_guardrail_trap_phase_invalid_during_alloc)
$__internal_1_$__cuda_sm10x_tcgen05_guardrail_trap_phase_invalid_during_alloc:
[----:B------:R-:W-:Y:S05]  /*3090*/  BPT.TRAP 0x1 ;  /* 0x000000040000795c */ /* 0x000fea0000300000 */
[----:B------:R-:W-:-:S04]  /*30a0*/  IMAD.MOV.U32 R3, RZ, RZ, 0x0 ;  /* 0x00000000ff037424 */ /* 0x000fc800078e00ff */
[----:B------:R-:W-:Y:S05]  /*30b0*/  RET.REL.NODEC R2 `(gluon_tcgen05) ;  /* 0xffffffcc02d07950 */ /* 0x000fea0003c3ffff */
        .weak           $__internal_2_$__cuda_sm10x_tcgen05_guardrail_trap_unallocated_columns_being_dealloced
        .type           $__internal_2_$__cuda_sm10x_tcgen05_guardrail_trap_unallocated_columns_being_dealloced,@function
        .size           $__internal_2_$__cuda_sm10x_tcgen05_guardrail_trap_unallocated_columns_being_dealloced,(.L_x_85 - $__internal_2_$__cuda_sm10x_tcgen05_guardrail_trap_unallocated_columns_being_dealloced)
$__internal_2_$__cuda_sm10x_tcgen05_guardrail_trap_unallocated_columns_being_dealloced:
[----:B------:R-:W-:Y:S05]  /*30c0*/  BPT.TRAP 0x1 ;  /* 0x000000040000795c */ /* 0x000fea0000300000 */
[----:B------:R-:W-:-:S04]  /*30d0*/  IMAD.MOV.U32 R3, RZ, RZ, 0x0 ;  /* 0x00000000ff037424 */ /* 0x000fc800078e00ff */
[----:B------:R-:W-:Y:S05]  /*30e0*/  RET.REL.NODEC R2 `(gluon_tcgen05) ;  /* 0xffffffcc02c47950 */ /* 0x000fea0003c3ffff */
.L_x_82:
[----:B------:R-:W-:-:S00]  /*30f0*/  BRA `(.L_x_82) ;  /* 0xfffffffc00fc7947 */ /* 0x000fc0000383ffff */
[----:B------:R-:W-:-:S00]  /*3100*/  NOP ;  /* 0x0000000000007918 */ /* 0x000fc00000000000 */
[----:B------:R-:W-:-:S00]  /*3110*/  NOP ;  /* 0x0000000000007918 */ /* 0x000fc00000000000 */
[----:B------:R-:W-:-:S00]  /*3120*/  NOP ;  /* 0x0000000000007918 */ /* 0x000fc00000000000 */
[----:B------:R-:W-:-:S00]  /*3130*/  NOP ;  /* 0x0000000000007918 */ /* 0x000fc00000000000 */
[----:B------:R-:W-:-:S00]  /*3140*/  NOP ;  /* 0x0000000000007918 */ /* 0x000fc00000000000 */
[----:B------:R-:W-:-:S00]  /*3150*/  NOP ;  /* 0x0000000000007918 */ /* 0x000fc00000000000 */
[----:B------:R-:W-:-:S00]  /*3160*/  NOP ;  /* 0x0000000000007918 */ /* 0x000fc00000000000 */
[----:B------:R-:W-:-:S00]  /*3170*/  NOP ;  /* 0x0000000000007918 */ /* 0x000fc00000000000 */
.L_x_85:


//--------------------- .nv.shared.gluon_tcgen05  --------------------------
	.section	.nv.shared.gluon_tcgen05,"aw",@nobits
	.sectionflags	@""
	.align	16
	.zero		1024


//--------------------- .nv.shared.reserved.0     --------------------------
	.section	.nv.shared.reserved.0,"aw",@nobits
	.align	8
	.weak		__nv_reservedSMEM_offset_0_alias
	.size		__nv_reservedSMEM_offset_0_alias, 0, 64
	.other		__nv_reservedSMEM_offset_0_alias,@"STO_CUDA_RESERVED_SHARED STV_DEFAULT"
__nv_reservedSMEM_offset_0_alias:
	.zero		0
.nv.shared.reserved.0:
	.zero		64
	.weak		__nv_reservedSMEM_allocation_phase
	.type		__nv_reservedSMEM_allocation_phase,@object
	.size		__nv_reservedSMEM_allocation_phase,(.L_0 - __nv_reservedSMEM_allocation_phase)
__nv_reservedSMEM_allocation_phase:
	.zero		1
.L_0:
	.zero		7
	.weak		__nv_reservedSMEM_devtool_atexit_pc
	.type		__nv_reservedSMEM_devtool_atexit_pc,@object
	.size		__nv_reservedSMEM_devtool_atexit_pc,(__nv_reservedSMEM_allocation_mask - __nv_reservedSMEM_devtool_atexit_pc)
__nv_reservedSMEM_devtool_atexit_pc:
	.zero		8
	.weak		__nv_reservedSMEM_allocation_mask
	.type		__nv_reservedSMEM_allocation_mask,@object
	.size		__nv_reservedSMEM_allocation_mask,(.L_2 - __nv_reservedSMEM_allocation_mask)
__nv_reservedSMEM_allocation_mask:
	.zero		4
.L_2:


//--------------------- .nv.constant0.gluon_tcgen05 --------------------------
	.section	.nv.constant0.gluon_tcgen05,"a",@progbits
	.sectionflags	@""
	.align	4
.nv.constant0.gluon_tcgen05:
	.zero		976


//--------------------- SYMBOLS --------------------------

	.type		.nv.reservedSmem.offset0,@object
	.size		.nv.reservedSmem.offset0,0x4
	.type		.nv.reservedSmem.cap,@object
	.size		.nv.reservedSmem.cap,0x4
